	.target	sm_90a

	.elftype	@"ET_EXEC"


//--------------------- .note.nv.tkinfo           --------------------------
	.section	.note.nv.tkinfo,"",@"SHT_NOTE"
	.sectionflags	@"SHF_NOTE_NV_TKINFO"
	.tkinfo
        /*0018*/ 	.word	0x00000002
        /*0030*/ 	.string	""
        /*0030*/ 	.string	"ptxas"
        /*0030*/ 	.string	"Cuda compilation tools, release 13.0, V13.0.88"
        /*0030*/ 	.string	"Build cuda_13.0.r13.0/compiler.36424714_0"
        /*0030*/ 	.string	"-arch sm_90a -m 64 "



//--------------------- .note.nv.cuinfo           --------------------------
	.section	.note.nv.cuinfo,"",@"SHT_NOTE"
	.sectionflags	@"SHF_NOTE_NV_CUINFO"
        /*0018*/ 	.short	0x0002
        /*001a*/ 	.short	0x005a
        /*001c*/ 	.short	0x0082
	.zero		2


//--------------------- .nv.info                  --------------------------
	.section	.nv.info,"",@"SHT_CUDA_INFO"
	.align	4


	//----- nvinfo : EIATTR_REGCOUNT
	.align		4
        /*0000*/ 	.byte	0x04, 0x2f
        /*0002*/ 	.short	(.L_15 - .L_14)
	.align		4
.L_14:
        /*0004*/ 	.word	index@(_ZN7cutlass13device_kernelINS_4gemm6kernel13GemmUniversalIN4cute5tupleIJiiiiEEENS1_10collective13CollectiveMmaINS1_34MainloopSm90TmaGmmaWarpSpecializedILi4ENS5_IJNS4_1CILi2EEENSA_ILi4EEENSA_ILi1EEEEEENS1_35KernelTmaWarpSpecializedCooperativeEEENS5_IJNSA_ILi128EEENSA_ILi64EEESH_EEENS_10bfloat16_tENS5_IJlSD_lEEESK_SL_NS4_8TiledMMAINS4_8MMA_AtomIJNS4_4SM904GMMA27MMA_64x64x16_F32BF16BF16_SSILNSP_5MajorE0ELSR_0ELNSP_7ScaleInE1ELSS_1EEEEEENS4_6LayoutINS5_IJSB_SD_SD_EEENS5_IJSD_NSA_ILi0EEESX_EEEEENS5_IJNS4_10UnderscoreES10_S10_EEEEENS4_23SM90_TMA_LOAD_MULTICASTENS4_14ComposedLayoutINS4_7SwizzleILi3ELi4ELi3EEENS4_18smem_ptr_flag_bitsILi16EEENSV_INS5_IJNSA_ILi8EEESI_EEENS5_IJSI_SD_EEEEEEEvNS4_8identityES13_S1D_vS1E_EENS_8epilogue10collective6detail29Sm90TmaWarpSpecializedAdapterINS1H_15DefaultEpilogueISK_SL_SL_NS1G_6thread17LinearCombinationISK_Li1EffLNS1L_9ScaleType4KindE0ELNS_15FloatRoundStyleE2ESK_EENS1_15EpilogueDefaultEEEEEvvEEEEvNT_6ParamsE)
        /*0008*/ 	.word	0x000000a8


	//----- nvinfo : EIATTR_FRAME_SIZE
	.align		4
.L_15:
        /*000c*/ 	.byte	0x04, 0x11
        /*000e*/ 	.short	(.L_17 - .L_16)
	.align		4
.L_16:
        /*0010*/ 	.word	index@(_ZN7cutlass13device_kernelINS_4gemm6kernel13GemmUniversalIN4cute5tupleIJiiiiEEENS1_10collective13CollectiveMmaINS1_34MainloopSm90TmaGmmaWarpSpecializedILi4ENS5_IJNS4_1CILi2EEENSA_ILi4EEENSA_ILi1EEEEEENS1_35KernelTmaWarpSpecializedCooperativeEEENS5_IJNSA_ILi128EEENSA_ILi64EEESH_EEENS_10bfloat16_tENS5_IJlSD_lEEESK_SL_NS4_8TiledMMAINS4_8MMA_AtomIJNS4_4SM904GMMA27MMA_64x64x16_F32BF16BF16_SSILNSP_5MajorE0ELSR_0ELNSP_7ScaleInE1ELSS_1EEEEEENS4_6LayoutINS5_IJSB_SD_SD_EEENS5_IJSD_NSA_ILi0EEESX_EEEEENS5_IJNS4_10UnderscoreES10_S10_EEEEENS4_23SM90_TMA_LOAD_MULTICASTENS4_14ComposedLayoutINS4_7SwizzleILi3ELi4ELi3EEENS4_18smem_ptr_flag_bitsILi16EEENSV_INS5_IJNSA_ILi8EEESI_EEENS5_IJSI_SD_EEEEEEEvNS4_8identityES13_S1D_vS1E_EENS_8epilogue10collective6detail29Sm90TmaWarpSpecializedAdapterINS1H_15DefaultEpilogueISK_SL_SL_NS1G_6thread17LinearCombinationISK_Li1EffLNS1L_9ScaleType4KindE0ELNS_15FloatRoundStyleE2ESK_EENS1_15EpilogueDefaultEEEEEvvEEEEvNT_6ParamsE)
        /*0014*/ 	.word	0x00000000


	//----- nvinfo : EIATTR_MIN_STACK_SIZE
	.align		4
.L_17:
        /*0018*/ 	.byte	0x04, 0x12
        /*001a*/ 	.short	(.L_19 - .L_18)
	.align		4
.L_18:
        /*001c*/ 	.word	index@(_ZN7cutlass13device_kernelINS_4gemm6kernel13GemmUniversalIN4cute5tupleIJiiiiEEENS1_10collective13CollectiveMmaINS1_34MainloopSm90TmaGmmaWarpSpecializedILi4ENS5_IJNS4_1CILi2EEENSA_ILi4EEENSA_ILi1EEEEEENS1_35KernelTmaWarpSpecializedCooperativeEEENS5_IJNSA_ILi128EEENSA_ILi64EEESH_EEENS_10bfloat16_tENS5_IJlSD_lEEESK_SL_NS4_8TiledMMAINS4_8MMA_AtomIJNS4_4SM904GMMA27MMA_64x64x16_F32BF16BF16_SSILNSP_5MajorE0ELSR_0ELNSP_7ScaleInE1ELSS_1EEEEEENS4_6LayoutINS5_IJSB_SD_SD_EEENS5_IJSD_NSA_ILi0EEESX_EEEEENS5_IJNS4_10UnderscoreES10_S10_EEEEENS4_23SM90_TMA_LOAD_MULTICASTENS4_14ComposedLayoutINS4_7SwizzleILi3ELi4ELi3EEENS4_18smem_ptr_flag_bitsILi16EEENSV_INS5_IJNSA_ILi8EEESI_EEENS5_IJSI_SD_EEEEEEEvNS4_8identityES13_S1D_vS1E_EENS_8epilogue10collective6detail29Sm90TmaWarpSpecializedAdapterINS1H_15DefaultEpilogueISK_SL_SL_NS1G_6thread17LinearCombinationISK_Li1EffLNS1L_9ScaleType4KindE0ELNS_15FloatRoundStyleE2ESK_EENS1_15EpilogueDefaultEEEEEvvEEEEvNT_6ParamsE)
        /*0020*/ 	.word	0x00000000
.L_19:


//--------------------- .nv.compat                --------------------------
	.section	.nv.compat,"",@"SHT_CUDA_COMPAT_INFO"
	.align	4
        /*0000*/ 	.byte	0x02, 0x09, 0x01, 0x00, 0x02, 0x02, 0x04, 0x00, 0x02, 0x05, 0x05, 0x00, 0x03, 0x07, 0x01, 0x01
        /*0010*/ 	.byte	0x02, 0x03, 0x01, 0x00, 0x02, 0x06, 0x01, 0x00, 0x04, 0x0b, 0x08, 0x00, 0x00, 0x00, 0x00, 0x00
        /*0020*/ 	.byte	0x00, 0x00, 0x00, 0x00


//--------------------- .nv.info._ZN7cutlass13device_kernelINS_4gemm6kernel13GemmUniversalIN4cute5tupleIJiiiiEEENS1_10collective13CollectiveMmaINS1_34MainloopSm90TmaGmmaWarpSpecializedILi4ENS5_IJNS4_1CILi2EEENSA_ILi4EEENSA_ILi1EEEEEENS1_35KernelTmaWarpSpecializedCooperativeEEENS5_IJNSA_ILi128EEENSA_ILi64EEESH_EEENS_10bfloat16_tENS5_IJlSD_lEEESK_SL_NS4_8TiledMMAINS4_8MMA_AtomIJNS4_4SM904GMMA27MMA_64x64x16_F32BF16BF16_SSILNSP_5MajorE0ELSR_0ELNSP_7ScaleInE1ELSS_1EEEEEENS4_6LayoutINS5_IJSB_SD_SD_EEENS5_IJSD_NSA_ILi0EEESX_EEEEENS5_IJNS4_10UnderscoreES10_S10_EEEEENS4_23SM90_TMA_LOAD_MULTICASTENS4_14ComposedLayoutINS4_7SwizzleILi3ELi4ELi3EEENS4_18smem_ptr_flag_bitsILi16EEENSV_INS5_IJNSA_ILi8EEESI_EEENS5_IJSI_SD_EEEEEEEvNS4_8identityES13_S1D_vS1E_EENS_8epilogue10collective6detail29Sm90TmaWarpSpecializedAdapterINS1H_15DefaultEpilogueISK_SL_SL_NS1G_6thread17LinearCombinationISK_Li1EffLNS1L_9ScaleType4KindE0ELNS_15FloatRoundStyleE2ESK_EENS1_15EpilogueDefaultEEEEEvvEEEEvNT_6ParamsE --------------------------
	.section	.nv.info._ZN7cutlass13device_kernelINS_4gemm6kernel13GemmUniversalIN4cute5tupleIJiiiiEEENS1_10collective13CollectiveMmaINS1_34MainloopSm90TmaGmmaWarpSpecializedILi4ENS5_IJNS4_1CILi2EEENSA_ILi4EEENSA_ILi1EEEEEENS1_35KernelTmaWarpSpecializedCooperativeEEENS5_IJNSA_ILi128EEENSA_ILi64EEESH_EEENS_10bfloat16_tENS5_IJlSD_lEEESK_SL_NS4_8TiledMMAINS4_8MMA_AtomIJNS4_4SM904GMMA27MMA_64x64x16_F32BF16BF16_SSILNSP_5MajorE0ELSR_0ELNSP_7ScaleInE1ELSS_1EEEEEENS4_6LayoutINS5_IJSB_SD_SD_EEENS5_IJSD_NSA_ILi0EEESX_EEEEENS5_IJNS4_10UnderscoreES10_S10_EEEEENS4_23SM90_TMA_LOAD_MULTICASTENS4_14ComposedLayoutINS4_7SwizzleILi3ELi4ELi3EEENS4_18smem_ptr_flag_bitsILi16EEENSV_INS5_IJNSA_ILi8EEESI_EEENS5_IJSI_SD_EEEEEEEvNS4_8identityES13_S1D_vS1E_EENS_8epilogue10collective6detail29Sm90TmaWarpSpecializedAdapterINS1H_15DefaultEpilogueISK_SL_SL_NS1G_6thread17LinearCombinationISK_Li1EffLNS1L_9ScaleType4KindE0ELNS_15FloatRoundStyleE2ESK_EENS1_15EpilogueDefaultEEEEEvvEEEEvNT_6ParamsE,"",@"SHT_CUDA_INFO"
	.sectionflags	@""
	.align	4


	//----- nvinfo : EIATTR_CUDA_API_VERSION
	.align		4
        /*0000*/ 	.byte	0x04, 0x37
        /*0002*/ 	.short	(.L_21 - .L_20)
.L_20:
        /*0004*/ 	.word	0x00000082


	//----- nvinfo : EIATTR_KPARAM_INFO
	.align		4
.L_21:
        /*0008*/ 	.byte	0x04, 0x17
        /*000a*/ 	.short	(.L_23 - .L_22)
.L_22:
        /*000c*/ 	.word	0x00000000
        /*0010*/ 	.short	0x0000
        /*0012*/ 	.short	0x0070
        /*0014*/ 	.byte	0x00, 0xf0, 0x01, 0x10


	//----- nvinfo : EIATTR_SPARSE_MMA_MASK
	.align		4
.L_23:
        /*0018*/ 	.byte	0x03, 0x50
        /*001a*/ 	.short	0x0000


	//----- nvinfo : EIATTR_MAXREG_COUNT
	.align		4
        /*001c*/ 	.byte	0x03, 0x1b
        /*001e*/ 	.short	0x00a8


	//----- nvinfo : EIATTR_NUM_BARRIERS
	.align		4
        /*0020*/ 	.byte	0x02, 0x4c
        /*0022*/ 	.byte	0x01
	.zero		1


	//----- nvinfo : EIATTR_EXTERNS
	.align		4
        /*0024*/ 	.byte	0x04, 0x0f
        /*0026*/ 	.short	(.L_25 - .L_24)


	//   ....[0]....
	.align		4
.L_24:
        /*0028*/ 	.word	index@(__assertfail)


	//----- nvinfo : EIATTR_MERCURY_ISA_VERSION
	.align		4
.L_25:
        /*002c*/ 	.byte	0x03, 0x5f
        /*002e*/ 	.short	0x0101


	//----- nvinfo : EIATTR_INT_WARP_WIDE_INSTR_OFFSETS
	.align		4
        /*0030*/ 	.byte	0x04, 0x31
        /*0032*/ 	.short	(.L_27 - .L_26)


	//   ....[0]....
.L_26:
        /*0034*/ 	.word	0x00000480


	//   ....[1]....
        /*0038*/ 	.word	0x000004a0


	//   ....[2]....
        /*003c*/ 	.word	0x00000680


	//   ....[3]....
        /*0040*/ 	.word	0x00002280


	//----- nvinfo : EIATTR_COOP_GROUP_MASK_REGIDS
	.align		4
.L_27:
        /*0044*/ 	.byte	0x04, 0x29
        /*0046*/ 	.short	(.L_29 - .L_28)


	//   ....[0]....
.L_28:
        /*0048*/ 	.word	0xffffffff


	//   ....[1]....
        /*004c*/ 	.word	0xffffffff


	//   ....[2]....
        /*0050*/ 	.word	0xffffffff


	//   ....[3]....
        /*0054*/ 	.word	0xffffffff


	//   ....[4]....
        /*0058*/ 	.word	0xffffffff


	//   ....[5]....
        /*005c*/ 	.word	0xffffffff


	//----- nvinfo : EIATTR_COOP_GROUP_INSTR_OFFSETS
	.align		4
.L_29:
        /*0060*/ 	.byte	0x04, 0x28
        /*0062*/ 	.short	(.L_31 - .L_30)


	//   ....[0]....
.L_30:
        /*0064*/ 	.word	0x00000060


	//   ....[1]....
        /*0068*/ 	.word	0x00000070


	//   ....[2]....
        /*006c*/ 	.word	0x00000130


	//   ....[3]....
        /*0070*/ 	.word	0x000002d0


	//   ....[4]....
        /*0074*/ 	.word	0x00000800


	//   ....[5]....
        /*0078*/ 	.word	0x00001480


	//----- nvinfo : EIATTR_REG_RECONFIG
	.align		4
.L_31:
        /*007c*/ 	.byte	0x01, 0x54
	.zero		2


	//----- nvinfo : EIATTR_SYSCALL_OFFSETS
	.align		4
        /*0080*/ 	.byte	0x04, 0x46
        /*0082*/ 	.short	(.L_33 - .L_32)


	//   ....[0]....
.L_32:
        /*0084*/ 	.word	0x00001670


	//----- nvinfo : EIATTR_MBARRIER_INSTR_OFFSETS
	.align		4
.L_33:
        /*0088*/ 	.byte	0x04, 0x39
        /*008a*/ 	.short	(.L_35 - .L_34)


	//   ....[0]....
.L_34:
        /*008c*/ 	.word	0x00000230
        /*0090*/ 	.word	0x000000ff
        /*0094*/ 	.word	0x00000000
        /*0098*/ 	.short	0x0100
        /*009a*/ 	.byte	0x08
	.zero		1


	//   ....[1]....
        /*009c*/ 	.word	0x00000240
        /*00a0*/ 	.word	0x000000ff
        /*00a4*/ 	.word	0x00000020
        /*00a8*/ 	.short	0x0100
        /*00aa*/ 	.byte	0x08
	.zero		1


	//   ....[2]....
        /*00ac*/ 	.word	0x00000250
        /*00b0*/ 	.word	0x000000ff
        /*00b4*/ 	.word	0x00000008
        /*00b8*/ 	.short	0x0100
        /*00ba*/ 	.byte	0x08
	.zero		1


	//   ....[3]....
        /*00bc*/ 	.word	0x00000260
        /*00c0*/ 	.word	0x000000ff
        /*00c4*/ 	.word	0x00000028
        /*00c8*/ 	.short	0x0100
        /*00ca*/ 	.byte	0x08
	.zero		1


	//   ....[4]....
        /*00cc*/ 	.word	0x00000270
        /*00d0*/ 	.word	0x000000ff
        /*00d4*/ 	.word	0x00000010
        /*00d8*/ 	.short	0x0100
        /*00da*/ 	.byte	0x08
	.zero		1


	//   ....[5]....
        /*00dc*/ 	.word	0x00000280
        /*00e0*/ 	.word	0x000000ff
        /*00e4*/ 	.word	0x00000030
        /*00e8*/ 	.short	0x0100
        /*00ea*/ 	.byte	0x08
	.zero		1


	//   ....[6]....
        /*00ec*/ 	.word	0x00000290
        /*00f0*/ 	.word	0x000000ff
        /*00f4*/ 	.word	0x00000018
        /*00f8*/ 	.short	0x0100
        /*00fa*/ 	.byte	0x08
	.zero		1


	//   ....[7]....
        /*00fc*/ 	.word	0x000002a0
        /*0100*/ 	.word	0x000000ff
        /*0104*/ 	.word	0x00000038
        /*0108*/ 	.short	0x0100
        /*010a*/ 	.byte	0x08
	.zero		1


	//   ....[8]....
        /*010c*/ 	.word	0x00000710
        /*0110*/ 	.word	0x000000ff
        /*0114*/ 	.word	0x00000050
        /*0118*/ 	.short	0x0100
        /*011a*/ 	.byte	0x06
	.zero		1


	//   ....[9]....
        /*011c*/ 	.word	0x000007a0
        /*0120*/ 	.word	0x000000ff
        /*0124*/ 	.word	0x00000058
        /*0128*/ 	.short	0x0100
        /*012a*/ 	.byte	0x06
	.zero		1


	//   ....[10]....
        /*012c*/ 	.word	0x00001730
        /*0130*/ 	.word	0x00000003
        /*0134*/ 	.word	0x00000000
        /*0138*/ 	.short	0x010a
        /*013a*/ 	.byte	0x3f
	.zero		1


	//   ....[11]....
        /*013c*/ 	.word	0x00001790
        /*0140*/ 	.word	0x00000003
        /*0144*/ 	.word	0x00000000
        /*0148*/ 	.short	0x010a
        /*014a*/ 	.byte	0x3f
	.zero		1


	//   ....[12]....
        /*014c*/ 	.word	0x00001cd0
        /*0150*/ 	.word	0x00000005
        /*0154*/ 	.word	0x00000000
        /*0158*/ 	.short	0x010a
        /*015a*/ 	.byte	0x3f
	.zero		1


	//   ....[13]....
        /*015c*/ 	.word	0x00001d10
        /*0160*/ 	.word	0x00000005
        /*0164*/ 	.word	0x00000000
        /*0168*/ 	.short	0x010a
        /*016a*/ 	.byte	0x3f
	.zero		1


	//   ....[14]....
        /*016c*/ 	.word	0x00002130
        /*0170*/ 	.word	0x00000004
        /*0174*/ 	.word	0x00000000
        /*0178*/ 	.short	0x0101
        /*017a*/ 	.byte	0x3f
	.zero		1


	//   ....[15]....
        /*017c*/ 	.word	0x000022f0
        /*0180*/ 	.word	0x00000000
        /*0184*/ 	.word	0x00000000
        /*0188*/ 	.short	0x0101
        /*018a*/ 	.byte	0x3f
	.zero		1


	//   ....[16]....
        /*018c*/ 	.word	0x000056f0
        /*0190*/ 	.word	0x00000014
        /*0194*/ 	.word	0x00000020
        /*0198*/ 	.short	0x010a
        /*019a*/ 	.byte	0x3f
	.zero		1


	//   ....[17]....
        /*019c*/ 	.word	0x00005b90
        /*01a0*/ 	.word	0x00000004
        /*01a4*/ 	.word	0x00000058
        /*01a8*/ 	.short	0x0101
        /*01aa*/ 	.byte	0x3f
	.zero		1


	//   ....[18]....
        /*01ac*/ 	.word	0x000062b0
        /*01b0*/ 	.word	0x00000005
        /*01b4*/ 	.word	0x00000000
        /*01b8*/ 	.short	0x010a
        /*01ba*/ 	.byte	0x3f
	.zero		1


	//   ....[19]....
        /*01bc*/ 	.word	0x00006330
        /*01c0*/ 	.word	0x00000007
        /*01c4*/ 	.word	0x00000000
        /*01c8*/ 	.short	0x010a
        /*01ca*/ 	.byte	0x3f
	.zero		1


	//   ....[20]....
        /*01cc*/ 	.word	0x000063c0
        /*01d0*/ 	.word	0x00000006
        /*01d4*/ 	.word	0x00000000
        /*01d8*/ 	.short	0x010a
        /*01da*/ 	.byte	0x3f
	.zero		1


	//   ....[21]....
        /*01dc*/ 	.word	0x00006450
        /*01e0*/ 	.word	0x00000003
        /*01e4*/ 	.word	0x00000000
        /*01e8*/ 	.short	0x010a
        /*01ea*/ 	.byte	0x3f
	.zero		1


	//   ....[22]....
        /*01ec*/ 	.word	0x000064b0
        /*01f0*/ 	.word	0x00000003
        /*01f4*/ 	.word	0x00000000
        /*01f8*/ 	.short	0x010a
        /*01fa*/ 	.byte	0x3f
	.zero		1


	//   ....[23]....
        /*01fc*/ 	.word	0x00006500
        /*0200*/ 	.word	0x00000005
        /*0204*/ 	.word	0x00000000
        /*0208*/ 	.short	0x010a
        /*020a*/ 	.byte	0x3f
	.zero		1


	//   ....[24]....
        /*020c*/ 	.word	0x000065d0
        /*0210*/ 	.word	0x00000014
        /*0214*/ 	.word	0x00000020
        /*0218*/ 	.short	0x010a
        /*021a*/ 	.byte	0x3f
	.zero		1


	//   ....[25]....
        /*021c*/ 	.word	0x000066a0
        /*0220*/ 	.word	0x00000005
        /*0224*/ 	.word	0x00000000
        /*0228*/ 	.short	0x010a
        /*022a*/ 	.byte	0x3f
	.zero		1


	//   ....[26]....
        /*022c*/ 	.word	0x000066f0
        /*0230*/ 	.word	0x00000007
        /*0234*/ 	.word	0x00000000
        /*0238*/ 	.short	0x010a
        /*023a*/ 	.byte	0x3f
	.zero		1


	//   ....[27]....
        /*023c*/ 	.word	0x00006740
        /*0240*/ 	.word	0x00000006
        /*0244*/ 	.word	0x00000000
        /*0248*/ 	.short	0x010a
        /*024a*/ 	.byte	0x3f
	.zero		1


	//----- nvinfo : EIATTR_NUM_MBARRIERS
	.align		4
.L_35:
        /*024c*/ 	.byte	0x03, 0x38
        /*024e*/ 	.short	0x000a


	//----- nvinfo : EIATTR_EXIT_INSTR_OFFSETS
	.align		4
        /*0250*/ 	.byte	0x04, 0x1c
        /*0252*/ 	.short	(.L_37 - .L_36)


	//   ....[0]....
.L_36:
        /*0254*/ 	.word	0x000009d0


	//   ....[1]....
        /*0258*/ 	.word	0x000011e0


	//   ....[2]....
        /*025c*/ 	.word	0x00004d90


	//   ....[3]....
        /*0260*/ 	.word	0x000052f0


	//   ....[4]....
        /*0264*/ 	.word	0x000064a0


	//----- nvinfo : EIATTR_MAX_THREADS
	.align		4
.L_37:
        /*0268*/ 	.byte	0x04, 0x05
        /*026a*/ 	.short	(.L_39 - .L_38)
.L_38:
        /*026c*/ 	.word	0x00000180
        /*0270*/ 	.word	0x00000001
        /*0274*/ 	.word	0x00000001


	//----- nvinfo : EIATTR_CRS_STACK_SIZE
	.align		4
.L_39:
        /*0278*/ 	.byte	0x04, 0x1e
        /*027a*/ 	.short	(.L_41 - .L_40)
.L_40:
        /*027c*/ 	.word	0x00000000


	//----- nvinfo : EIATTR_CBANK_PARAM_SIZE
	.align		4
.L_41:
        /*0280*/ 	.byte	0x03, 0x19
        /*0282*/ 	.short	0x0470


	//----- nvinfo : EIATTR_PARAM_CBANK
	.align		4
        /*0284*/ 	.byte	0x04, 0x0a
        /*0286*/ 	.short	(.L_43 - .L_42)
	.align		4
.L_42:
        /*0288*/ 	.word	index@(.nv.constant0._ZN7cutlass13device_kernelINS_4gemm6kernel13GemmUniversalIN4cute5tupleIJiiiiEEENS1_10collective13CollectiveMmaINS1_34MainloopSm90TmaGmmaWarpSpecializedILi4ENS5_IJNS4_1CILi2EEENSA_ILi4EEENSA_ILi1EEEEEENS1_35KernelTmaWarpSpecializedCooperativeEEENS5_IJNSA_ILi128EEENSA_ILi64EEESH_EEENS_10bfloat16_tENS5_IJlSD_lEEESK_SL_NS4_8TiledMMAINS4_8MMA_AtomIJNS4_4SM904GMMA27MMA_64x64x16_F32BF16BF16_SSILNSP_5MajorE0ELSR_0ELNSP_7ScaleInE1ELSS_1EEEEEENS4_6LayoutINS5_IJSB_SD_SD_EEENS5_IJSD_NSA_ILi0EEESX_EEEEENS5_IJNS4_10UnderscoreES10_S10_EEEEENS4_23SM90_TMA_LOAD_MULTICASTENS4_14ComposedLayoutINS4_7SwizzleILi3ELi4ELi3EEENS4_18smem_ptr_flag_bitsILi16EEENSV_INS5_IJNSA_ILi8EEESI_EEENS5_IJSI_SD_EEEEEEEvNS4_8identityES13_S1D_vS1E_EENS_8epilogue10collective6detail29Sm90TmaWarpSpecializedAdapterINS1H_15DefaultEpilogueISK_SL_SL_NS1G_6thread17LinearCombinationISK_Li1EffLNS1L_9ScaleType4KindE0ELNS_15FloatRoundStyleE2ESK_EENS1_15EpilogueDefaultEEEEEvvEEEEvNT_6ParamsE)
        /*028c*/ 	.short	0x0210
        /*028e*/ 	.short	0x0470


	//----- nvinfo : EIATTR_SW_WAR
	.align		4
.L_43:
        /*0290*/ 	.byte	0x04, 0x36
        /*0292*/ 	.short	(.L_45 - .L_44)
.L_44:
        /*0294*/ 	.word	0x00000008
.L_45:


//--------------------- .nv.callgraph             --------------------------
	.section	.nv.callgraph,"",@"SHT_CUDA_CALLGRAPH"
	.align	4
	.sectionentsize	8
	.align		4
        /*0000*/ 	.word	0x00000000
	.align		4
        /*0004*/ 	.word	0xffffffff
	.align		4
        /*0008*/ 	.word	index@(_ZN7cutlass13device_kernelINS_4gemm6kernel13GemmUniversalIN4cute5tupleIJiiiiEEENS1_10collective13CollectiveMmaINS1_34MainloopSm90TmaGmmaWarpSpecializedILi4ENS5_IJNS4_1CILi2EEENSA_ILi4EEENSA_ILi1EEEEEENS1_35KernelTmaWarpSpecializedCooperativeEEENS5_IJNSA_ILi128EEENSA_ILi64EEESH_EEENS_10bfloat16_tENS5_IJlSD_lEEESK_SL_NS4_8TiledMMAINS4_8MMA_AtomIJNS4_4SM904GMMA27MMA_64x64x16_F32BF16BF16_SSILNSP_5MajorE0ELSR_0ELNSP_7ScaleInE1ELSS_1EEEEEENS4_6LayoutINS5_IJSB_SD_SD_EEENS5_IJSD_NSA_ILi0EEESX_EEEEENS5_IJNS4_10UnderscoreES10_S10_EEEEENS4_23SM90_TMA_LOAD_MULTICASTENS4_14ComposedLayoutINS4_7SwizzleILi3ELi4ELi3EEENS4_18smem_ptr_flag_bitsILi16EEENSV_INS5_IJNSA_ILi8EEESI_EEENS5_IJSI_SD_EEEEEEEvNS4_8identityES13_S1D_vS1E_EENS_8epilogue10collective6detail29Sm90TmaWarpSpecializedAdapterINS1H_15DefaultEpilogueISK_SL_SL_NS1G_6thread17LinearCombinationISK_Li1EffLNS1L_9ScaleType4KindE0ELNS_15FloatRoundStyleE2ESK_EENS1_15EpilogueDefaultEEEEEvvEEEEvNT_6ParamsE)
	.align		4
        /*000c*/ 	.word	index@(__assertfail)
	.align		4
        /*0010*/ 	.word	0x00000000
	.align		4
        /*0014*/ 	.word	0xfffffffe
	.align		4
        /*0018*/ 	.word	0x00000000
	.align		4
        /*001c*/ 	.word	0xfffffffd
	.align		4
        /*0020*/ 	.word	0x00000000
	.align		4
        /*0024*/ 	.word	0xfffffffc


//--------------------- .nv.constant4             --------------------------
	.section	.nv.constant4,"a",@progbits
	.align	8
	.align		8
.nv.constant4:
        /*0000*/ 	.dword	__assertfail
	.align		8
        /*0008*/ 	.dword	__unnamed_1
	.align		8
        /*0010*/ 	.dword	_ZN40_INTERNAL_d712de5a_4_k_cu_e44a41f6_235754cuda3std3__45__cpo5beginE
	.align		8
        /*0018*/ 	.dword	_ZN40_INTERNAL_d712de5a_4_k_cu_e44a41f6_235754cuda3std3__45__cpo3endE
	.align		8
        /*0020*/ 	.dword	_ZN40_INTERNAL_d712de5a_4_k_cu_e44a41f6_235754cuda3std3__45__cpo6cbeginE
	.align		8
        /*0028*/ 	.dword	_ZN40_INTERNAL_d712de5a_4_k_cu_e44a41f6_235754cuda3std3__45__cpo4cendE
	.align		8
        /*0030*/ 	.dword	_ZN40_INTERNAL_d712de5a_4_k_cu_e44a41f6_235754cuda3std3__442_GLOBAL__N__d712de5a_4_k_cu_e44a41f6_235756ignoreE
	.align		8
        /*0038*/ 	.dword	_ZN40_INTERNAL_d712de5a_4_k_cu_e44a41f6_235754cuda3std3__419piecewise_constructE
	.align		8
        /*0040*/ 	.dword	_ZN40_INTERNAL_d712de5a_4_k_cu_e44a41f6_235754cuda3std3__48in_placeE
	.align		8
        /*0048*/ 	.dword	_ZN40_INTERNAL_d712de5a_4_k_cu_e44a41f6_235754cuda3std6ranges3__45__cpo4swapE
	.align		8
        /*0050*/ 	.dword	_ZN40_INTERNAL_d712de5a_4_k_cu_e44a41f6_235754cuda3std6ranges3__45__cpo9iter_moveE
	.align		8
        /*0058*/ 	.dword	_ZN40_INTERNAL_d712de5a_4_k_cu_e44a41f6_235754cute7productE
	.align		8
        /*0060*/ 	.dword	_ZN40_INTERNAL_d712de5a_4_k_cu_e44a41f6_235754cute1_E
	.align		8
        /*0068*/ 	.dword	$str$22
	.align		8
        /*0070*/ 	.dword	$str$23


//--------------------- .text._ZN7cutlass13device_kernelINS_4gemm6kernel13GemmUniversalIN4cute5tupleIJiiiiEEENS1_10collective13CollectiveMmaINS1_34MainloopSm90TmaGmmaWarpSpecializedILi4ENS5_IJNS4_1CILi2EEENSA_ILi4EEENSA_ILi1EEEEEENS1_35KernelTmaWarpSpecializedCooperativeEEENS5_IJNSA_ILi128EEENSA_ILi64EEESH_EEENS_10bfloat16_tENS5_IJlSD_lEEESK_SL_NS4_8TiledMMAINS4_8MMA_AtomIJNS4_4SM904GMMA27MMA_64x64x16_F32BF16BF16_SSILNSP_5MajorE0ELSR_0ELNSP_7ScaleInE1ELSS_1EEEEEENS4_6LayoutINS5_IJSB_SD_SD_EEENS5_IJSD_NSA_ILi0EEESX_EEEEENS5_IJNS4_10UnderscoreES10_S10_EEEEENS4_23SM90_TMA_LOAD_MULTICASTENS4_14ComposedLayoutINS4_7SwizzleILi3ELi4ELi3EEENS4_18smem_ptr_flag_bitsILi16EEENSV_INS5_IJNSA_ILi8EEESI_EEENS5_IJSI_SD_EEEEEEEvNS4_8identityES13_S1D_vS1E_EENS_8epilogue10collective6detail29Sm90TmaWarpSpecializedAdapterINS1H_15DefaultEpilogueISK_SL_SL_NS1G_6thread17LinearCombinationISK_Li1EffLNS1L_9ScaleType4KindE0ELNS_15FloatRoundStyleE2ESK_EENS1_15EpilogueDefaultEEEEEvvEEEEvNT_6ParamsE --------------------------
	.section	.text._ZN7cutlass13device_kernelINS_4gemm6kernel13GemmUniversalIN4cute5tupleIJiiiiEEENS1_10collective13CollectiveMmaINS1_34MainloopSm90TmaGmmaWarpSpecializedILi4ENS5_IJNS4_1CILi2EEENSA_ILi4EEENSA_ILi1EEEEEENS1_35KernelTmaWarpSpecializedCooperativeEEENS5_IJNSA_ILi128EEENSA_ILi64EEESH_EEENS_10bfloat16_tENS5_IJlSD_lEEESK_SL_NS4_8TiledMMAINS4_8MMA_AtomIJNS4_4SM904GMMA27MMA_64x64x16_F32BF16BF16_SSILNSP_5MajorE0ELSR_0ELNSP_7ScaleInE1ELSS_1EEEEEENS4_6LayoutINS5_IJSB_SD_SD_EEENS5_IJSD_NSA_ILi0EEESX_EEEEENS5_IJNS4_10UnderscoreES10_S10_EEEEENS4_23SM90_TMA_LOAD_MULTICASTENS4_14ComposedLayoutINS4_7SwizzleILi3ELi4ELi3EEENS4_18smem_ptr_flag_bitsILi16EEENSV_INS5_IJNSA_ILi8EEESI_EEENS5_IJSI_SD_EEEEEEEvNS4_8identityES13_S1D_vS1E_EENS_8epilogue10collective6detail29Sm90TmaWarpSpecializedAdapterINS1H_15DefaultEpilogueISK_SL_SL_NS1G_6thread17LinearCombinationISK_Li1EffLNS1L_9ScaleType4KindE0ELNS_15FloatRoundStyleE2ESK_EENS1_15EpilogueDefaultEEEEEvvEEEEvNT_6ParamsE,"ax",@progbits
	.align	128
.text._ZN7cutlass13device_kernelINS_4gemm6kernel13GemmUniversalIN4cute5tupleIJiiiiEEENS1_10collective13CollectiveMmaINS1_34MainloopSm90TmaGmmaWarpSpecializedILi4ENS5_IJNS4_1CILi2EEENSA_ILi4EEENSA_ILi1EEEEEENS1_35KernelTmaWarpSpecializedCooperativeEEENS5_IJNSA_ILi128EEENSA_ILi64EEESH_EEENS_10bfloat16_tENS5_IJlSD_lEEESK_SL_NS4_8TiledMMAINS4_8MMA_AtomIJNS4_4SM904GMMA27MMA_64x64x16_F32BF16BF16_SSILNSP_5MajorE0ELSR_0ELNSP_7ScaleInE1ELSS_1EEEEEENS4_6LayoutINS5_IJSB_SD_SD_EEENS5_IJSD_NSA_ILi0EEESX_EEEEENS5_IJNS4_10UnderscoreES10_S10_EEEEENS4_23SM90_TMA_LOAD_MULTICASTENS4_14ComposedLayoutINS4_7SwizzleILi3ELi4ELi3EEENS4_18smem_ptr_flag_bitsILi16EEENSV_INS5_IJNSA_ILi8EEESI_EEENS5_IJSI_SD_EEEEEEEvNS4_8identityES13_S1D_vS1E_EENS_8epilogue10collective6detail29Sm90TmaWarpSpecializedAdapterINS1H_15DefaultEpilogueISK_SL_SL_NS1G_6thread17LinearCombinationISK_Li1EffLNS1L_9ScaleType4KindE0ELNS_15FloatRoundStyleE2ESK_EENS1_15EpilogueDefaultEEEEEvvEEEEvNT_6ParamsE:
        .type           _ZN7cutlass13device_kernelINS_4gemm6kernel13GemmUniversalIN4cute5tupleIJiiiiEEENS1_10collective13CollectiveMmaINS1_34MainloopSm90TmaGmmaWarpSpecializedILi4ENS5_IJNS4_1CILi2EEENSA_ILi4EEENSA_ILi1EEEEEENS1_35KernelTmaWarpSpecializedCooperativeEEENS5_IJNSA_ILi128EEENSA_ILi64EEESH_EEENS_10bfloat16_tENS5_IJlSD_lEEESK_SL_NS4_8TiledMMAINS4_8MMA_AtomIJNS4_4SM904GMMA27MMA_64x64x16_F32BF16BF16_SSILNSP_5MajorE0ELSR_0ELNSP_7ScaleInE1ELSS_1EEEEEENS4_6LayoutINS5_IJSB_SD_SD_EEENS5_IJSD_NSA_ILi0EEESX_EEEEENS5_IJNS4_10UnderscoreES10_S10_EEEEENS4_23SM90_TMA_LOAD_MULTICASTENS4_14ComposedLayoutINS4_7SwizzleILi3ELi4ELi3EEENS4_18smem_ptr_flag_bitsILi16EEENSV_INS5_IJNSA_ILi8EEESI_EEENS5_IJSI_SD_EEEEEEEvNS4_8identityES13_S1D_vS1E_EENS_8epilogue10collective6detail29Sm90TmaWarpSpecializedAdapterINS1H_15DefaultEpilogueISK_SL_SL_NS1G_6thread17LinearCombinationISK_Li1EffLNS1L_9ScaleType4KindE0ELNS_15FloatRoundStyleE2ESK_EENS1_15EpilogueDefaultEEEEEvvEEEEvNT_6ParamsE,@function
        .size           _ZN7cutlass13device_kernelINS_4gemm6kernel13GemmUniversalIN4cute5tupleIJiiiiEEENS1_10collective13CollectiveMmaINS1_34MainloopSm90TmaGmmaWarpSpecializedILi4ENS5_IJNS4_1CILi2EEENSA_ILi4EEENSA_ILi1EEEEEENS1_35KernelTmaWarpSpecializedCooperativeEEENS5_IJNSA_ILi128EEENSA_ILi64EEESH_EEENS_10bfloat16_tENS5_IJlSD_lEEESK_SL_NS4_8TiledMMAINS4_8MMA_AtomIJNS4_4SM904GMMA27MMA_64x64x16_F32BF16BF16_SSILNSP_5MajorE0ELSR_0ELNSP_7ScaleInE1ELSS_1EEEEEENS4_6LayoutINS5_IJSB_SD_SD_EEENS5_IJSD_NSA_ILi0EEESX_EEEEENS5_IJNS4_10UnderscoreES10_S10_EEEEENS4_23SM90_TMA_LOAD_MULTICASTENS4_14ComposedLayoutINS4_7SwizzleILi3ELi4ELi3EEENS4_18smem_ptr_flag_bitsILi16EEENSV_INS5_IJNSA_ILi8EEESI_EEENS5_IJSI_SD_EEEEEEEvNS4_8identityES13_S1D_vS1E_EENS_8epilogue10collective6detail29Sm90TmaWarpSpecializedAdapterINS1H_15DefaultEpilogueISK_SL_SL_NS1G_6thread17LinearCombinationISK_Li1EffLNS1L_9ScaleType4KindE0ELNS_15FloatRoundStyleE2ESK_EENS1_15EpilogueDefaultEEEEEvvEEEEvNT_6ParamsE,(.L_x_133 - _ZN7cutlass13device_kernelINS_4gemm6kernel13GemmUniversalIN4cute5tupleIJiiiiEEENS1_10collective13CollectiveMmaINS1_34MainloopSm90TmaGmmaWarpSpecializedILi4ENS5_IJNS4_1CILi2EEENSA_ILi4EEENSA_ILi1EEEEEENS1_35KernelTmaWarpSpecializedCooperativeEEENS5_IJNSA_ILi128EEENSA_ILi64EEESH_EEENS_10bfloat16_tENS5_IJlSD_lEEESK_SL_NS4_8TiledMMAINS4_8MMA_AtomIJNS4_4SM904GMMA27MMA_64x64x16_F32BF16BF16_SSILNSP_5MajorE0ELSR_0ELNSP_7ScaleInE1ELSS_1EEEEEENS4_6LayoutINS5_IJSB_SD_SD_EEENS5_IJSD_NSA_ILi0EEESX_EEEEENS5_IJNS4_10UnderscoreES10_S10_EEEEENS4_23SM90_TMA_LOAD_MULTICASTENS4_14ComposedLayoutINS4_7SwizzleILi3ELi4ELi3EEENS4_18smem_ptr_flag_bitsILi16EEENSV_INS5_IJNSA_ILi8EEESI_EEENS5_IJSI_SD_EEEEEEEvNS4_8identityES13_S1D_vS1E_EENS_8epilogue10collective6detail29Sm90TmaWarpSpecializedAdapterINS1H_15DefaultEpilogueISK_SL_SL_NS1G_6thread17LinearCombinationISK_Li1EffLNS1L_9ScaleType4KindE0ELNS_15FloatRoundStyleE2ESK_EENS1_15EpilogueDefaultEEEEEvvEEEEvNT_6ParamsE)
        .other          _ZN7cutlass13device_kernelINS_4gemm6kernel13GemmUniversalIN4cute5tupleIJiiiiEEENS1_10collective13CollectiveMmaINS1_34MainloopSm90TmaGmmaWarpSpecializedILi4ENS5_IJNS4_1CILi2EEENSA_ILi4EEENSA_ILi1EEEEEENS1_35KernelTmaWarpSpecializedCooperativeEEENS5_IJNSA_ILi128EEENSA_ILi64EEESH_EEENS_10bfloat16_tENS5_IJlSD_lEEESK_SL_NS4_8TiledMMAINS4_8MMA_AtomIJNS4_4SM904GMMA27MMA_64x64x16_F32BF16BF16_SSILNSP_5MajorE0ELSR_0ELNSP_7ScaleInE1ELSS_1EEEEEENS4_6LayoutINS5_IJSB_SD_SD_EEENS5_IJSD_NSA_ILi0EEESX_EEEEENS5_IJNS4_10UnderscoreES10_S10_EEEEENS4_23SM90_TMA_LOAD_MULTICASTENS4_14ComposedLayoutINS4_7SwizzleILi3ELi4ELi3EEENS4_18smem_ptr_flag_bitsILi16EEENSV_INS5_IJNSA_ILi8EEESI_EEENS5_IJSI_SD_EEEEEEEvNS4_8identityES13_S1D_vS1E_EENS_8epilogue10collective6detail29Sm90TmaWarpSpecializedAdapterINS1H_15DefaultEpilogueISK_SL_SL_NS1G_6thread17LinearCombinationISK_Li1EffLNS1L_9ScaleType4KindE0ELNS_15FloatRoundStyleE2ESK_EENS1_15EpilogueDefaultEEEEEvvEEEEvNT_6ParamsE,@"STO_CUDA_ENTRY STV_DEFAULT"
_ZN7cutlass13device_kernelINS_4gemm6kernel13GemmUniversalIN4cute5tupleIJiiiiEEENS1_10collective13CollectiveMmaINS1_34MainloopSm90TmaGmmaWarpSpecializedILi4ENS5_IJNS4_1CILi2EEENSA_ILi4EEENSA_ILi1EEEEEENS1_35KernelTmaWarpSpecializedCooperativeEEENS5_IJNSA_ILi128EEENSA_ILi64EEESH_EEENS_10bfloat16_tENS5_IJlSD_lEEESK_SL_NS4_8TiledMMAINS4_8MMA_AtomIJNS4_4SM904GMMA27MMA_64x64x16_F32BF16BF16_SSILNSP_5MajorE0ELSR_0ELNSP_7ScaleInE1ELSS_1EEEEEENS4_6LayoutINS5_IJSB_SD_SD_EEENS5_IJSD_NSA_ILi0EEESX_EEEEENS5_IJNS4_10UnderscoreES10_S10_EEEEENS4_23SM90_TMA_LOAD_MULTICASTENS4_14ComposedLayoutINS4_7SwizzleILi3ELi4ELi3EEENS4_18smem_ptr_flag_bitsILi16EEENSV_INS5_IJNSA_ILi8EEESI_EEENS5_IJSI_SD_EEEEEEEvNS4_8identityES13_S1D_vS1E_EENS_8epilogue10collective6detail29Sm90TmaWarpSpecializedAdapterINS1H_15DefaultEpilogueISK_SL_SL_NS1G_6thread17LinearCombinationISK_Li1EffLNS1L_9ScaleType4KindE0ELNS_15FloatRoundStyleE2ESK_EENS1_15EpilogueDefaultEEEEEvvEEEEvNT_6ParamsE:
[----:B------:R-:W0:Y:S01]  /*0000*/  LDC R1, c[0x0][0x28] ;  /* 0x00000a00ff017b82 */ /* 0x000e220000000800 */
[----:B------:R-:W1:Y:S01]  /*0010*/  S2R R63, SR_TID.X ;  /* 0x00000000003f7919 */ /* 0x000e620000002100 */
[----:B------:R-:W-:Y:S01]  /*0020*/  ELECT P0, URZ, PT ;  /* 0x00000000003f782f */ /* 0x000fe20003800000 */
[----:B------:R-:W-:Y:S01]  /*0030*/  BSSY B0, `(.L_x_0) ;  /* 0x000000f000007945 */ /* 0x000fe20003800000 */
[--C-:B-1----:R-:W-:Y:S02]  /*0040*/  SHF.R.U32.HI R0, RZ, 0x5, R63.reuse ;  /* 0x00000005ff007819 */ /* 0x102fe4000001163f */
[----:B------:R-:W-:-:S03]  /*0050*/  SHF.R.U32.HI R6, RZ, 0x7, R63 ;  /* 0x00000007ff067819 */ /* 0x000fc6000001163f */
[----:B------:R-:W1:Y:S04]  /*0060*/  SHFL.IDX PT, R2, R0, RZ, 0x1f ;  /* 0x00001fff00027589 */ /* 0x000e6800000e0000 */
[----:B------:R2:W3:Y:S01]  /*0070*/  SHFL.IDX PT, R5, R6, RZ, 0x1f ;  /* 0x00001fff06057589 */ /* 0x0004e200000e0000 */
[----:B-1----:R-:W-:-:S13]  /*0080*/  ISETP.NE.OR P0, PT, R2, RZ, !P0 ;  /* 0x000000ff0200720c */ /* 0x002fda0004705670 */
[----:B0-23--:R-:W-:Y:S05]  /*0090*/  @P0 BRA `(.L_x_1) ;  /* 0x0000000000200947 */ /* 0x00dfea0003800000 */
[----:B------:R-:W-:Y:S02]  /*00a0*/  ULDC.64 UR4, c[0x0][0x198] ;  /* 0x0000660000047ab9 */ /* 0x000fe40000000a00 */
[----:B------:R-:W-:Y:S02]  /*00b0*/  UIADD3 UR6, UP0, UR4, 0xf0, URZ ;  /* 0x000000f004067890 */ /* 0x000fe4000ff1e03f */
[----:B------:R-:W-:Y:S02]  /*00c0*/  UIADD3 UR4, UP1, UR4, 0x1f0, URZ ;  /* 0x000001f004047890 */ /* 0x000fe4000ff3e03f */
[----:B------:R-:W-:Y:S02]  /*00d0*/  UIADD3.X UR7, URZ, UR5, URZ, UP0, !UPT ;  /* 0x000000053f077290 */ /* 0x000fe400087fe43f */
[----:B------:R-:W-:-:S07]  /*00e0*/  UIADD3.X UR5, URZ, UR5, URZ, UP1, !UPT ;  /* 0x000000053f057290 */ /* 0x000fce0008ffe43f */
[----:B------:R0:W-:Y:S02]  /*00f0*/  UTMACCTL.PF [UR6] ;  /* 0x00000000060079b9 */ /* 0x0001e40008040000 */
[----:B------:R0:W-:Y:S02]  /*0100*/  UTMACCTL.PF [UR4] ;  /* 0x00000000040079b9 */ /* 0x0001e40008040000 */
[----:B0-----:R-:W-:Y:S01]  /*0110*/  NOP ;  /* 0x0000000000007918 */ /* 0x001fe20000000000 */
.L_x_1:
[----:B------:R-:W-:Y:S05]  /*0120*/  BSYNC B0 ;  /* 0x0000000000007941 */ /* 0x000fea0003800000 */
.L_x_0:
[----:B------:R-:W0:Y:S02]  /*0130*/  SHFL.IDX PT, R3, R0, RZ, 0x1f ;  /* 0x00001fff00037589 */ /* 0x000e2400000e0000 */
[----:B0-----:R-:W-:-:S13]  /*0140*/  ISETP.NE.AND P0, PT, R3, RZ, PT ;  /* 0x000000ff0300720c */ /* 0x001fda0003f05270 */
[----:B------:R-:W-:Y:S05]  /*0150*/  @P0 BRA `(.L_x_2) ;  /* 0x0000000000580947 */ /* 0x000fea0003800000 */
[----:B------:R-:W0:Y:S01]  /*0160*/  S2UR UR8, SR_CgaCtaId ;  /* 0x00000000000879c3 */ /* 0x000e220000008800 */
[----:B------:R-:W-:Y:S01]  /*0170*/  UMOV UR4, 0x400 ;  /* 0x0000040000047882 */ /* 0x000fe20000000000 */
[----:B------:R-:W-:Y:S01]  /*0180*/  UMOV UR5, 0x1 ;  /* 0x0000000100057882 */ /* 0x000fe20000000000 */
[----:B------:R-:W-:Y:S01]  /*0190*/  UMOV UR6, 0xa ;  /* 0x0000000a00067882 */ /* 0x000fe20000000000 */
[----:B------:R-:W-:Y:S01]  /*01a0*/  ELECT P0, URZ, PT ;  /* 0x00000000003f782f */ /* 0x000fe20003800000 */
[----:B------:R-:W-:-:S04]  /*01b0*/  UIADD3 UR6, -UR6, 0x100000, URZ ;  /* 0x0010000006067890 */ /* 0x000fc8000fffe13f */
[----:B------:R-:W-:Y:S02]  /*01c0*/  USHF.L.U32 UR7, UR6, 0xb, URZ ;  /* 0x0000000b06077899 */ /* 0x000fe4000800063f */
[----:B------:R-:W-:Y:S02]  /*01d0*/  USHF.L.U32 UR6, UR6, 0x1, URZ ;  /* 0x0000000106067899 */ /* 0x000fe4000800063f */
[----:B0-----:R-:W-:Y:S02]  /*01e0*/  ULEA UR8, UR8, UR4, 0x18 ;  /* 0x0000000408087291 */ /* 0x001fe4000f8ec03f */
[----:B------:R-:W-:-:S04]  /*01f0*/  UIADD3 UR4, -UR5, 0x100000, URZ ;  /* 0x0010000005047890 */ /* 0x000fc8000fffe13f */
[----:B------:R-:W-:Y:S02]  /*0200*/  USHF.L.U32 UR5, UR4, 0xb, URZ ;  /* 0x0000000b04057899 */ /* 0x000fe4000800063f */
[----:B------:R-:W-:Y:S01]  /*0210*/  USHF.L.U32 UR4, UR4, 0x1, URZ ;  /* 0x0000000104047899 */ /* 0x000fe2000800063f */
[----:B------:R-:W0:Y:S11]  /*0220*/  FENCE.VIEW.ASYNC.S ;  /* 0x00000000000073c6 */ /* 0x000e360000000000 */
[----:B0-----:R0:W1:Y:S01]  /*0230*/  SYNCS.EXCH.64 URZ, [UR8], UR4 ;  /* 0x00000004083f75b2 */ /* 0x0010620008000100 */
[----:B------:R0:W2:Y:S01]  /*0240*/  SYNCS.EXCH.64 URZ, [UR8+0x20], UR6 ;  /* 0x00002006083f75b2 */ /* 0x0000a20008000100 */
[----:B------:R0:W3:Y:S01]  /*0250*/  SYNCS.EXCH.64 URZ, [UR8+0x8], UR4 ;  /* 0x00000804083f75b2 */ /* 0x0000e20008000100 */
[----:B------:R0:W4:Y:S01]  /*0260*/  SYNCS.EXCH.64 URZ, [UR8+0x28], UR6 ;  /* 0x00002806083f75b2 */ /* 0x0001220008000100 */
[----:B------:R0:W0:Y:S01]  /*0270*/  SYNCS.EXCH.64 URZ, [UR8+0x10], UR4 ;  /* 0x00001004083f75b2 */ /* 0x0000220008000100 */
[----:B------:R0:W0:Y:S01]  /*0280*/  SYNCS.EXCH.64 URZ, [UR8+0x30], UR6 ;  /* 0x00003006083f75b2 */ /* 0x0000220008000100 */
[----:B------:R0:W0:Y:S01]  /*0290*/  SYNCS.EXCH.64 URZ, [UR8+0x18], UR4 ;  /* 0x00001804083f75b2 */ /* 0x0000220008000100 */
[----:B------:R0:W0:Y:S01]  /*02a0*/  SYNCS.EXCH.64 URZ, [UR8+0x38], UR6 ;  /* 0x00003806083f75b2 */ /* 0x0000220008000100 */
[----:B------:R-:W-:Y:S01]  /*02b0*/  NOP ;  /* 0x0000000000007918 */ /* 0x000fe20000000000 */
.L_x_2:
[----:B------:R-:W-:Y:S01]  /*02c0*/  SHF.R.S32.HI R4, RZ, 0x1f, R63 ;  /* 0x0000001fff047819 */ /* 0x000fe2000001143f */
[----:B------:R-:W5:Y:S01]  /*02d0*/  SHFL.IDX PT, R0, R0, RZ, 0x1f ;  /* 0x00001fff00007589 */ /* 0x000f6200000e0000 */
[----:B0-----:R-:W0:Y:S01]  /*02e0*/  S2UR UR8, SR_CTAID.X ;  /* 0x00000000000879c3 */ /* 0x001e220000002500 */
[----:B------:R-:W-:Y:S02]  /*02f0*/  ELECT P0, URZ, PT ;  /* 0x00000000003f782f */ /* 0x000fe40003800000 */
[----:B------:R-:W-:Y:S01]  /*0300*/  LEA.HI R4, R4, R63, RZ, 0x7 ;  /* 0x0000003f04047211 */ /* 0x000fe200078f38ff */
[----:B------:R-:W-:Y:S01]  /*0310*/  ULDC UR4, c[0x0][0x150] ;  /* 0x0000540000047ab9 */ /* 0x000fe20000000800 */
[----:B------:R-:W-:Y:S01]  /*0320*/  SHF.R.S32.HI R10, RZ, 0x1f, R3 ;  /* 0x0000001fff0a7819 */ /* 0x000fe20000011403 */
[----:B------:R-:W-:Y:S01]  /*0330*/  NOP ;  /* 0x0000000000007918 */ /* 0x000fe20000000000 */
[----:B------:R-:W-:Y:S01]  /*0340*/  LOP3.LUT R4, R4, 0xffffff80, RZ, 0xc0, !PT ;  /* 0xffffff8004047812 */ /* 0x000fe200078ec0ff */
[----:B------:R-:W-:Y:S01]  /*0350*/  NOP ;  /* 0x0000000000007918 */ /* 0x000fe20000000000 */
[----:B------:R-:W-:Y:S01]  /*0360*/  LEA.HI R10, R10, R3, RZ, 0x2 ;  /* 0x000000030a0a7211 */ /* 0x000fe200078f10ff */
[----:B------:R-:W1:Y:S01]  /*0370*/  LDC R12, c[0x0][0x144] ;  /* 0x00005100ff0c7b82 */ /* 0x000e620000000800 */
[----:B------:R-:W-:Y:S01]  /*0380*/  IMAD.MOV.U32 R22, RZ, RZ, 0x1 ;  /* 0x00000001ff167424 */ /* 0x000fe200078e00ff */
[----:B------:R-:W-:Y:S01]  /*0390*/  ISETP.NE.AND P3, PT, R5, RZ, PT ;  /* 0x000000ff0500720c */ /* 0x000fe20003f65270 */
[----:B------:R-:W-:Y:S01]  /*03a0*/  IMAD.IADD R8, R63, 0x1, -R4 ;  /* 0x000000013f087824 */ /* 0x000fe200078e0a04 */
[----:B------:R-:W-:Y:S01]  /*03b0*/  LOP3.LUT R10, R10, 0x3ffffffc, RZ, 0xc0, !PT ;  /* 0x3ffffffc0a0a7812 */ /* 0x000fe200078ec0ff */
[----:B------:R-:W2:Y:S03]  /*03c0*/  S2R R4, SR_CTAID.Y ;  /* 0x0000000000047919 */ /* 0x000ea60000002600 */
[----:B------:R-:W-:Y:S01]  /*03d0*/  SHF.R.S32.HI R7, RZ, 0x1f, R8 ;  /* 0x0000001fff077819 */ /* 0x000fe20000011408 */
[----:B------:R-:W-:Y:S01]  /*03e0*/  IMAD.IADD R10, R3, 0x1, -R10 ;  /* 0x00000001030a7824 */ /* 0x000fe200078e0a0a */
[----:B------:R-:W3:Y:S02]  /*03f0*/  LDC R14, c[0x0][0x140] ;  /* 0x00005000ff0e7b82 */ /* 0x000ee40000000800 */
[----:B------:R-:W-:-:S02]  /*0400*/  LEA.HI R7, R7, R8, RZ, 0x3 ;  /* 0x0000000807077211 */ /* 0x000fc400078f18ff */
[----:B-----5:R-:W-:Y:S02]  /*0410*/  ISETP.NE.OR P0, PT, R0, RZ, !P0 ;  /* 0x000000ff0000720c */ /* 0x020fe40004705670 */
[--C-:B------:R-:W-:Y:S02]  /*0420*/  SHF.R.S32.HI R0, RZ, 0x3, R7.reuse ;  /* 0x00000003ff007819 */ /* 0x100fe40000011407 */
[----:B------:R-:W-:Y:S02]  /*0430*/  SHF.R.S32.HI R7, RZ, 0x1f, R7 ;  /* 0x0000001fff077819 */ /* 0x000fe40000011407 */
[----:B0-----:R-:W-:Y:S02]  /*0440*/  I2FP.F32.U32 R9, UR8 ;  /* 0x0000000800097c45 */ /* 0x001fe40008201000 */
[----:B------:R-:W-:-:S03]  /*0450*/  LEA.HI R7, R7, R0, RZ, 0x2 ;  /* 0x0000000007077211 */ /* 0x000fc600078f10ff */
[----:B------:R-:W-:Y:S01]  /*0460*/  FMUL R9, R9, UR4 ;  /* 0x0000000409097c20 */ /* 0x000fe20008400000 */
[----:B------:R-:W-:Y:S01]  /*0470*/  LOP3.LUT R7, R7, 0xfffffffc, RZ, 0xc0, !PT ;  /* 0xfffffffc07077812 */ /* 0x000fe200078ec0ff */
[----:B------:R-:W-:Y:S01]  /*0480*/  VOTEU.ALL UP0, P0 ;  /* 0x00000000003f7886 */ /* 0x000fe20000000000 */
[----:B------:R-:W-:Y:S01]  /*0490*/  ULDC UR4, c[0x0][0x154] ;  /* 0x0000550000047ab9 */ /* 0x000fe20000000800 */
[----:B------:R-:W-:Y:S02]  /*04a0*/  VOTEU.ALL UP1, P0 ;  /* 0x00000000003f7886 */ /* 0x000fe40000020000 */
[----:B------:R-:W0:Y:S01]  /*04b0*/  F2I.U32.TRUNC.NTZ R9, R9 ;  /* 0x0000000900097305 */ /* 0x000e22000020f000 */
[----:B------:R-:W-:Y:S01]  /*04c0*/  IMAD.IADD R7, R0, 0x1, -R7 ;  /* 0x0000000100077824 */ /* 0x000fe200078e0a07 */
[----:B------:R-:W5:Y:S01]  /*04d0*/  @!UP0 S2UR UR7, SR_CgaCtaId ;  /* 0x00000000000789c3 */ /* 0x000f620000008800 */
[----:B------:R-:W-:Y:S01]  /*04e0*/  @!UP0 UMOV UR6, 0x400 ;  /* 0x0000040000068882 */ /* 0x000fe20000000000 */
[----:B---3--:R-:W-:Y:S01]  /*04f0*/  ISETP.EQ.U32.AND P2, PT, R14, 0x1, PT ;  /* 0x000000010e00780c */ /* 0x008fe20003f42070 */
[----:B------:R-:W-:Y:S01]  /*0500*/  IMAD R10, R10, 0x4, R7 ;  /* 0x000000040a0a7824 */ /* 0x000fe200078e0207 */
[----:B--2---:R-:W-:-:S03]  /*0510*/  I2FP.F32.U32 R3, R4 ;  /* 0x0000000400037245 */ /* 0x004fc60000201000 */
[C---:B------:R-:W-:Y:S01]  /*0520*/  IMAD.SHL.U32 R19, R10.reuse, 0x4, RZ ;  /* 0x000000040a137824 */ /* 0x040fe200078e00ff */
[----:B------:R-:W-:Y:S01]  /*0530*/  LEA.HI R0, R10, R10, RZ, 0x1 ;  /* 0x0000000a0a007211 */ /* 0x000fe200078f08ff */
[----:B------:R-:W-:Y:S01]  /*0540*/  FMUL R13, R3, UR4 ;  /* 0x00000004030d7c20 */ /* 0x000fe20008400000 */
[----:B------:R-:W2:Y:S01]  /*0550*/  LDC R7, c[0x0][0x148] ;  /* 0x00005200ff077b82 */ /* 0x000ea20000000800 */
[----:B------:R-:W-:Y:S01]  /*0560*/  UMOV UR4, 0x20 ;  /* 0x0000002000047882 */ /* 0x000fe20000000000 */
[----:B------:R-:W-:Y:S01]  /*0570*/  LOP3.LUT R11, R0, 0xfffffffe, RZ, 0xc0, !PT ;  /* 0xfffffffe000b7812 */ /* 0x000fe200078ec0ff */
[----:B0-----:R-:W-:Y:S01]  /*0580*/  IMAD.MOV R15, RZ, RZ, -R9 ;  /* 0x000000ffff0f7224 */ /* 0x001fe200078e0a09 */
[----:B------:R-:W-:Y:S01]  /*0590*/  SHF.R.S32.HI R9, RZ, 0x1f, R2 ;  /* 0x0000001fff097819 */ /* 0x000fe20000011402 */
[----:B------:R-:W0:Y:S01]  /*05a0*/  F2I.U32.TRUNC.NTZ R13, R13 ;  /* 0x0000000d000d7305 */ /* 0x000e22000020f000 */
[----:B------:R-:W-:Y:S01]  /*05b0*/  LOP3.LUT R19, R10, 0xc, R19, 0x78, !PT ;  /* 0x0000000c0a137812 */ /* 0x000fe200078e7813 */
[----:B-1----:R-:W-:Y:S01]  /*05c0*/  IMAD R3, R12, R15, UR8 ;  /* 0x000000080c037e24 */ /* 0x002fe2000f8e020f */
[----:B------:R-:W-:Y:S01]  /*05d0*/  LEA.HI R9, R9, R2, RZ, 0x2 ;  /* 0x0000000209097211 */ /* 0x000fe200078f10ff */
[----:B------:R-:W-:Y:S01]  /*05e0*/  IMAD.IADD R0, R10, 0x1, -R11 ;  /* 0x000000010a007824 */ /* 0x000fe200078e0a0b */
[----:B------:R-:W-:-:S04]  /*05f0*/  @!UP0 UIADD3 UR4, -UR4, 0x100000, URZ ;  /* 0x0010000004048890 */ /* 0x000fc8000fffe13f */
[----:B------:R-:W-:Y:S02]  /*0600*/  @!UP0 USHF.L.U32 UR5, UR4, 0xb, URZ ;  /* 0x0000000b04058899 */ /* 0x000fe4000800063f */
[----:B------:R-:W-:Y:S01]  /*0610*/  @!UP0 USHF.L.U32 UR4, UR4, 0x1, URZ ;  /* 0x0000000104048899 */ /* 0x000fe2000800063f */
[----:B------:R-:W-:Y:S01]  /*0620*/  VIADD R10, R5, 0xffffffff ;  /* 0xffffffff050a7836 */ /* 0x000fe20000000000 */
[----:B------:R-:W-:Y:S02]  /*0630*/  LOP3.LUT R9, R9, 0xfffffffc, RZ, 0xc0, !PT ;  /* 0xfffffffc09097812 */ /* 0x000fe400078ec0ff */
[----:B------:R-:W-:Y:S01]  /*0640*/  ISETP.NE.AND P4, PT, R0, R3, PT ;  /* 0x000000030000720c */ /* 0x000fe20003f85270 */
[----:B-----5:R-:W-:Y:S01]  /*0650*/  @!UP0 ULEA UR6, UR7, UR6, 0x18 ;  /* 0x0000000607068291 */ /* 0x020fe2000f8ec03f */
[----:B------:R-:W-:Y:S01]  /*0660*/  ISETP.GE.U32.AND P6, PT, R10, 0x2, PT ;  /* 0x000000020a00780c */ /* 0x000fe20003fc6070 */
[----:B------:R-:W-:Y:S01]  /*0670*/  IMAD.IADD R0, R2, 0x1, -R9 ;  /* 0x0000000102007824 */ /* 0x000fe200078e0a09 */
[----:B------:R-:W-:Y:S01]  /*0680*/  VOTEU.ALL UP0, P0 ;  /* 0x00000000003f7886 */ /* 0x000fe20000000000 */
[----:B------:R-:W-:Y:S01]  /*0690*/  LOP3.LUT P0, RZ, R8, 0x7, RZ, 0xc0, !PT ;  /* 0x0000000708ff7812 */ /* 0x000fe2000780c0ff */
[----:B0-----:R-:W-:Y:S01]  /*06a0*/  IMAD.MOV R20, RZ, RZ, -R13 ;  /* 0x000000ffff147224 */ /* 0x001fe200078e0a0d */
[----:B------:R-:W-:-:S02]  /*06b0*/  LOP3.LUT R11, R63, 0x7f, RZ, 0xc0, !PT ;  /* 0x0000007f3f0b7812 */ /* 0x000fc400078ec0ff */
[C---:B------:R-:W-:Y:S01]  /*06c0*/  ISETP.NE.AND P1, PT, R0.reuse, 0x3, PT ;  /* 0x000000030000780c */ /* 0x040fe20003f25270 */
[----:B--2---:R-:W-:Y:S01]  /*06d0*/  IMAD R9, R7, R20, R4 ;  /* 0x0000001407097224 */ /* 0x004fe200078e0204 */
[C---:B------:R-:W-:Y:S02]  /*06e0*/  ISETP.LT.U32.AND P0, PT, R19.reuse, 0x8, !P0 ;  /* 0x000000081300780c */ /* 0x040fe40004701070 */
[----:B------:R-:W-:Y:S01]  /*06f0*/  @P4 LEA.HI R2, R19, R19, RZ, 0x1 ;  /* 0x0000001313024211 */ /* 0x000fe200078f08ff */
[----:B------:R-:W0:Y:S02]  /*0700*/  FENCE.VIEW.ASYNC.S ;  /* 0x00000000000073c6 */ /* 0x000e240000000000 */
[----:B0-----:R0:W1:Y:S01]  /*0710*/  @!UP0 SYNCS.EXCH.64 URZ, [UR6+0x50], UR4 ;  /* 0x00005004063f85b2 */ /* 0x0010620008000100 */
[----:B------:R-:W-:Y:S02]  /*0720*/  ISETP.EQ.OR P1, PT, R0, RZ, !P1 ;  /* 0x000000ff0000720c */ /* 0x000fe40004f22670 */
[----:B------:R-:W-:-:S02]  /*0730*/  @P4 SHF.R.S32.HI R2, RZ, 0x1, R2 ;  /* 0x00000001ff024819 */ /* 0x000fc40000011402 */
[----:B------:R-:W-:Y:S02]  /*0740*/  ISETP.EQ.AND P1, PT, R5, RZ, P1 ;  /* 0x000000ff0500720c */ /* 0x000fe40000f22270 */
[----:B------:R-:W-:Y:S02]  /*0750*/  @P4 ISETP.NE.AND P5, PT, R2, R9, PT ;  /* 0x000000090200420c */ /* 0x000fe40003fa5270 */
[----:B------:R-:W-:Y:S02]  /*0760*/  SEL R9, RZ, 0x1, !P0 ;  /* 0x00000001ff097807 */ /* 0x000fe40004000000 */
[----:B------:R-:W-:Y:S02]  /*0770*/  @P4 SEL R22, RZ, 0x1, P5 ;  /* 0x00000001ff164807 */ /* 0x000fe40002800000 */
[----:B------:R-:W-:Y:S02]  /*0780*/  SEL R18, RZ, 0x1, !P1 ;  /* 0x00000001ff127807 */ /* 0x000fe40004800000 */
[----:B------:R-:W-:Y:S01]  /*0790*/  LOP3.LUT R22, R22, R9, RZ, 0xc0, !PT ;  /* 0x0000000916167212 */ /* 0x000fe200078ec0ff */
[----:B------:R0:W2:Y:S01]  /*07a0*/  @!UP1 SYNCS.EXCH.64 URZ, [UR6+0x58], UR4 ;  /* 0x00005804063f95b2 */ /* 0x0000a20008000100 */
[----:B------:R-:W-:Y:S01]  /*07b0*/  SEL R18, R18, 0x2, P6 ;  /* 0x0000000212127807 */ /* 0x000fe20003000000 */
[----:B------:R-:W-:Y:S01]  /*07c0*/  NOP ;  /* 0x0000000000007918 */ /* 0x000fe20000000000 */
[----:B------:R-:W-:Y:S05]  /*07d0*/  @!P2 BRA `(.L_x_3) ;  /* 0x000000000008a947 */ /* 0x000fea0003800000 */
[----:B-12-4-:R-:W-:Y:S01]  /*07e0*/  UCGABAR_ARV ;  /* 0x00000000000079c7 */ /* 0x016fe20008000000 */
[----:B------:R-:W-:Y:S05]  /*07f0*/  BRA `(.L_x_4) ;  /* 0x0000000000047947 */ /* 0x000fea0003800000 */
.L_x_3:
[----:B-12-4-:R-:W-:Y:S01]  /*0800*/  NOP ;  /* 0x0000000000007918 */ /* 0x016fe20000000000 */
.L_x_4:
[----:B------:R-:W1:Y:S01]  /*0810*/  LDC R2, c[0x0][0x65c] ;  /* 0x00019700ff027b82 */ /* 0x000e620000000800 */
[----:B------:R-:W-:Y:S02]  /*0820*/  IMAD.U32 R8, RZ, RZ, UR8 ;  /* 0x00000008ff087e24 */ /* 0x000fe4000f8e00ff */
[----:B------:R-:W-:Y:S01]  /*0830*/  IMAD.MOV.U32 R9, RZ, RZ, RZ ;  /* 0x000000ffff097224 */ /* 0x000fe200078e00ff */
[----:B-1----:R-:W-:-:S04]  /*0840*/  ISETP.NE.AND P1, PT, R2, 0x1, PT ;  /* 0x000000010200780c */ /* 0x002fc80003f25270 */
[----:B------:R-:W-:-:S09]  /*0850*/  P2R R5, PR, RZ, 0x2 ;  /* 0x00000002ff057803 */ /* 0x000fd20000000000 */
[----:B------:R-:W1:Y:S01]  /*0860*/  @P1 LDC R17, c[0x0][0x10] ;  /* 0x00000400ff111b82 */ /* 0x000e620000000800 */
[----:B------:R-:W-:Y:S02]  /*0870*/  @P1 IMAD.MOV.U32 R5, RZ, RZ, RZ ;  /* 0x000000ffff051224 */ /* 0x000fe400078e00ff */
[----:B------:R-:W-:-:S05]  /*0880*/  @P1 IMAD.MOV.U32 R15, RZ, RZ, RZ ;  /* 0x000000ffff0f1224 */ /* 0x000fca00078e00ff */
[----:B------:R-:W2:Y:S01]  /*0890*/  @!P1 LDC R13, c[0x0][0xc] ;  /* 0x00000300ff0d9b82 */ /* 0x000ea20000000800 */
[----:B0-----:R-:W-:Y:S01]  /*08a0*/  ULDC UR4, c[0x0][0xc] ;  /* 0x0000030000047ab9 */ /* 0x001fe20000000800 */
[----:B------:R-:W-:Y:S01]  /*08b0*/  ULDC UR5, c[0x0][0x10] ;  /* 0x0000040000057ab9 */ /* 0x000fe20000000800 */
[----:B------:R-:W-:Y:S01]  /*08c0*/  ULDC UR6, c[0x0][0x14] ;  /* 0x0000050000067ab9 */ /* 0x000fe20000000800 */
[----:B------:R-:W-:-:S04]  /*08d0*/  UIMAD.WIDE.U32 UR4, UR4, UR5, URZ ;  /* 0x00000005040472a5 */ /* 0x000fc8000f8e003f */
[----:B------:R-:W-:Y:S02]  /*08e0*/  UIMAD.WIDE.U32 UR38, UR4, UR6, URZ ;  /* 0x00000006042672a5 */ /* 0x000fe4000f8e003f */
[----:B------:R-:W-:-:S04]  /*08f0*/  UIMAD UR41, UR5, UR6, URZ ;  /* 0x00000006052972a4 */ /* 0x000fc8000f8e023f */
[----:B------:R-:W-:Y:S01]  /*0900*/  UIADD3 UR41, UR39, UR41, URZ ;  /* 0x0000002927297290 */ /* 0x000fe2000fffe03f */
[----:B-1----:R-:W-:-:S04]  /*0910*/  @P1 IMAD.WIDE.U32 R16, R17, UR8, R4 ;  /* 0x0000000811101c25 */ /* 0x002fc8000f8e0004 */
[----:B------:R-:W-:Y:S02]  /*0920*/  @P1 IMAD.IADD R17, R17, 0x1, R15 ;  /* 0x0000000111111824 */ /* 0x000fe400078e020f */
[----:B--2---:R-:W-:-:S04]  /*0930*/  @!P1 IMAD.WIDE.U32 R8, R4, R13, R8 ;  /* 0x0000000d04089225 */ /* 0x004fc800078e0008 */
[----:B------:R-:W-:Y:S02]  /*0940*/  @!P1 IMAD.MOV.U32 R16, RZ, RZ, R8 ;  /* 0x000000ffff109224 */ /* 0x000fe400078e0008 */
[----:B------:R-:W-:Y:S01]  /*0950*/  @!P1 IMAD.MOV.U32 R17, RZ, RZ, R9 ;  /* 0x000000ffff119224 */ /* 0x000fe200078e0009 */
[----:B------:R-:W-:Y:S06]  /*0960*/  @!P2 BRA `(.L_x_5) ;  /* 0x00000000000ca947 */ /* 0x000fec0003800000 */
[----:B------:R-:W-:Y:S01]  /*0970*/  UCGABAR_WAIT ;  /* 0x0000000000007dc7 */ /* 0x000fe20008000000 */
[----:B------:R-:W-:Y:S01]  /*0980*/  CCTL.IVALL ;  /* 0x00000000ff00798f */ /* 0x000fe20002000000 */
[----:B------:R-:W-:Y:S05]  /*0990*/  BRA `(.L_x_6) ;  /* 0x0000000000047947 */ /* 0x000fea0003800000 */
.L_x_5:
[----:B------:R-:W-:Y:S06]  /*09a0*/  BAR.SYNC.DEFER_BLOCKING 0x0 ;  /* 0x0000000000007b1d */ /* 0x000fec0000010000 */
.L_x_6:
[----:B------:R-:W-:Y:S05]  /*09b0*/  @!P3 BRA `(.L_x_7) ;  /* 0x0000004000f8b947 */ /* 0x000fea0003800000 */
[----:B------:R-:W-:-:S13]  /*09c0*/  ISETP.GT.U32.AND P0, PT, R10, 0x1, PT ;  /* 0x000000010a00780c */ /* 0x000fda0003f04070 */
[----:B------:R-:W-:Y:S05]  /*09d0*/  @P0 EXIT ;  /* 0x000000000000094d */ /* 0x000fea0003800000 */
[----:B------:R-:W-:Y:S01]  /*09e0*/  ULDC.64 UR4, c[0x0][0x650] ;  /* 0x0001940000047ab9 */ /* 0x000fe20000000a00 */
[----:B------:R-:W-:Y:S01]  /*09f0*/  PRMT R0, RZ, 0x7610, R0 ;  /* 0x00007610ff007816 */ /* 0x000fe20000000000 */
[----:B------:R-:W-:Y:S01]  /*0a00*/  IMAD.MOV.U32 R71, RZ, RZ, -0x1 ;  /* 0xffffffffff477424 */ /* 0x000fe200078e00ff */
[----:B------:R-:W-:Y:S01]  /*0a10*/  ISETP.GE.U32.AND P0, PT, R16, UR4, PT ;  /* 0x0000000410007c0c */ /* 0x000fe2000bf06070 */
[----:B------:R-:W-:Y:S02]  /*0a20*/  IMAD.MOV.U32 R70, RZ, RZ, -0x1 ;  /* 0xffffffffff467424 */ /* 0x000fe400078e00ff */
[----:B------:R-:W-:Y:S01]  /*0a30*/  IMAD.MOV.U32 R69, RZ, RZ, -0x1 ;  /* 0xffffffffff457424 */ /* 0x000fe200078e00ff */
[----:B------:R-:W-:-:S13]  /*0a40*/  ISETP.GE.U32.AND.EX P0, PT, R17, UR5, PT, P0 ;  /* 0x0000000511007c0c */ /* 0x000fda000bf06100 */
[----:B------:R-:W-:Y:S05]  /*0a50*/  @P0 BRA `(.L_x_8) ;  /* 0x0000000400280947 */ /* 0x000fea0003800000 */
[----:B------:R-:W0:Y:S01]  /*0a60*/  LDC.64 R24, c[0x0][0x628] ;  /* 0x00018a00ff187b82 */ /* 0x000e220000000a00 */
[----:B------:R-:W-:Y:S02]  /*0a70*/  IMAD.MOV.U32 R8, RZ, RZ, R16 ;  /* 0x000000ffff087224 */ /* 0x000fe400078e0010 */
[----:B------:R-:W-:-:S05]  /*0a80*/  IMAD.MOV.U32 R9, RZ, RZ, R17 ;  /* 0x000000ffff097224 */ /* 0x000fca00078e0011 */
[----:B------:R-:W1:Y:S08]  /*0a90*/  LDC R0, c[0x0][0x630] ;  /* 0x00018c00ff007b82 */ /* 0x000e700000000800 */
[----:B------:R-:W2:Y:S01]  /*0aa0*/  LDC.64 R26, c[0x0][0x620] ;  /* 0x00018800ff1a7b82 */ /* 0x000ea20000000a00 */
[----:B0-----:R-:W-:-:S04]  /*0ab0*/  ISETP.NE.U32.AND P0, PT, R24, RZ, PT ;  /* 0x000000ff1800720c */ /* 0x001fc80003f05070 */
[----:B------:R-:W-:-:S13]  /*0ac0*/  ISETP.NE.AND.EX P0, PT, R25, RZ, PT, P0 ;  /* 0x000000ff1900720c */ /* 0x000fda0003f05300 */
[----:B-12---:R-:W-:Y:S05]  /*0ad0*/  @!P0 BRA `(.L_x_9) ;  /* 0x0000000000288947 */ /* 0x006fea0003800000 */
[----:B------:R-:W0:Y:S02]  /*0ae0*/  LDC R15, c[0x0][0x634] ;  /* 0x00018d00ff0f7b82 */ /* 0x000e240000000800 */
[----:B0-----:R-:W-:-:S05]  /*0af0*/  IADD3 R15, P0, R16, R15, RZ ;  /* 0x0000000f100f7210 */ /* 0x001fca0007f1e0ff */
[----:B------:R-:W-:-:S04]  /*0b00*/  IMAD.X R21, RZ, RZ, R17, P0 ;  /* 0x000000ffff157224 */ /* 0x000fc800000e0611 */
[----:B------:R-:W-:-:S04]  /*0b10*/  IMAD.WIDE.U32 R8, R21, R24, RZ ;  /* 0x0000001815087225 */ /* 0x000fc800078e00ff */
[----:B------:R-:W-:-:S04]  /*0b20*/  IMAD.WIDE.U32 R12, P0, R15, R25, R8 ;  /* 0x000000190f0c7225 */ /* 0x000fc80007800008 */
[----:B------:R-:W-:-:S04]  /*0b30*/  IMAD.WIDE.U32 R8, R15, R24, RZ ;  /* 0x000000180f087225 */ /* 0x000fc800078e00ff */
[----:B------:R-:W-:Y:S01]  /*0b40*/  IMAD.X R15, RZ, RZ, RZ, P0 ;  /* 0x000000ffff0f7224 */ /* 0x000fe200000e06ff */
[----:B------:R-:W-:Y:S01]  /*0b50*/  IADD3 RZ, P0, R9, R12, RZ ;  /* 0x0000000c09ff7210 */ /* 0x000fe20007f1e0ff */
[----:B------:R-:W-:-:S04]  /*0b60*/  IMAD.MOV.U32 R14, RZ, RZ, R13 ;  /* 0x000000ffff0e7224 */ /* 0x000fc800078e000d */
[----:B------:R-:W-:-:S08]  /*0b70*/  IMAD.WIDE.U32.X R8, R21, R25, R14, P0 ;  /* 0x0000001915087225 */ /* 0x000fd000000e040e */
.L_x_9:
[----:B------:R-:W0:Y:S01]  /*0b80*/  LDC.64 R28, c[0x0][0x640] ;  /* 0x00019000ff1c7b82 */ /* 0x000e220000000a00 */
[--C-:B------:R-:W-:Y:S01]  /*0b90*/  SHF.R.U64 R69, R8, R0, R9.reuse ;  /* 0x0000000008457219 */ /* 0x100fe20000001209 */
[----:B------:R-:W-:Y:S01]  /*0ba0*/  IMAD R20, R7, R20, R4 ;  /* 0x0000001407147224 */ /* 0x000fe200078e0204 */
[----:B------:R-:W-:Y:S02]  /*0bb0*/  SHF.R.U32.HI R0, RZ, R0, R9 ;  /* 0x00000000ff007219 */ /* 0x000fe40000011609 */
[----:B------:R-:W-:-:S03]  /*0bc0*/  IADD3 R5, P0, RZ, -R69, RZ ;  /* 0x80000045ff057210 */ /* 0x000fc60007f1e0ff */
[----:B------:R-:W1:Y:S02]  /*0bd0*/  LDC R12, c[0x0][0x618] ;  /* 0x00018600ff0c7b82 */ /* 0x000e640000000800 */
[----:B------:R-:W-:-:S04]  /*0be0*/  IMAD.X R9, RZ, RZ, ~R0, P0 ;  /* 0x000000ffff097224 */ /* 0x000fc800000e0e00 */
[-C--:B------:R-:W-:Y:S02]  /*0bf0*/  IMAD R0, R9, R26.reuse, RZ ;  /* 0x0000001a09007224 */ /* 0x080fe400078e02ff */
[----:B------:R-:W2:Y:S01]  /*0c00*/  LDC R14, c[0x0][0x608] ;  /* 0x00018200ff0e7b82 */ /* 0x000ea20000000800 */
[----:B------:R-:W-:-:S04]  /*0c10*/  IMAD.WIDE.U32 R8, R5, R26, R16 ;  /* 0x0000001a05087225 */ /* 0x000fc800078e0010 */
[----:B------:R-:W-:Y:S02]  /*0c20*/  IMAD R5, R5, R27, R0 ;  /* 0x0000001b05057224 */ /* 0x000fe400078e0200 */
[----:B------:R-:W-:Y:S01]  /*0c30*/  IMAD.MOV.U32 R27, RZ, RZ, 0x1 ;  /* 0x00000001ff1b7424 */ /* 0x000fe200078e00ff */
[----:B------:R-:W3:Y:S01]  /*0c40*/  LDC R24, c[0x0][0x658] ;  /* 0x00019600ff187b82 */ /* 0x000ee20000000800 */
[----:B------:R-:W-:Y:S01]  /*0c50*/  IMAD.IADD R5, R9, 0x1, R5 ;  /* 0x0000000109057824 */ /* 0x000fe200078e0205 */
[----:B0-----:R-:W-:Y:S01]  /*0c60*/  ISETP.NE.U32.AND P0, PT, R28, RZ, PT ;  /* 0x000000ff1c00720c */ /* 0x001fe20003f05070 */
[----:B------:R-:W-:-:S03]  /*0c70*/  IMAD.MOV.U32 R9, RZ, RZ, -0x1 ;  /* 0xffffffffff097424 */ /* 0x000fc600078e00ff */
[----:B------:R-:W-:Y:S02]  /*0c80*/  ISETP.NE.AND.EX P0, PT, R29, RZ, PT, P0 ;  /* 0x000000ff1d00720c */ /* 0x000fe40003f05300 */
[----:B------:R-:W0:Y:S01]  /*0c90*/  LDC R21, c[0x0][0x600] ;  /* 0x00018000ff157b82 */ /* 0x000e220000000800 */
[-CC-:B-1----:R-:W-:Y:S02]  /*0ca0*/  SHF.R.U64 R10, R8, R12.reuse, R5.reuse ;  /* 0x0000000c080a7219 */ /* 0x182fe40000001205 */
[----:B------:R-:W-:-:S05]  /*0cb0*/  SHF.R.U32.HI R5, RZ, R12, R5 ;  /* 0x0000000cff057219 */ /* 0x000fca0000011605 */
[----:B------:R-:W1:Y:S01]  /*0cc0*/  LDC R23, c[0x0][0x648] ;  /* 0x00019200ff177b82 */ /* 0x000e620000000800 */
[-CC-:B--2---:R-:W-:Y:S02]  /*0cd0*/  SHF.R.U64 R30, R10, R14.reuse, R5.reuse ;  /* 0x0000000e0a1e7219 */ /* 0x184fe40000001205 */
[----:B------:R-:W-:-:S05]  /*0ce0*/  SHF.R.U32.HI R5, RZ, R14, R5 ;  /* 0x0000000eff057219 */ /* 0x000fca0000011605 */
[----:B------:R-:W2:Y:S01]  /*0cf0*/  LDC R25, c[0x0][0x638] ;  /* 0x00018e00ff197b82 */ /* 0x000ea20000000800 */
[-CC-:B---3--:R-:W-:Y:S02]  /*0d00*/  SHF.R.U64 R14, R30, R24.reuse, R5.reuse ;  /* 0x000000181e0e7219 */ /* 0x188fe40000001205 */
[-C--:B------:R-:W-:Y:S02]  /*0d10*/  SHF.L.U32 R0, R9, R24.reuse, RZ ;  /* 0x0000001809007219 */ /* 0x080fe400000006ff */
[----:B------:R-:W-:Y:S01]  /*0d20*/  SHF.R.U32.HI R5, RZ, R24, R5 ;  /* 0x00000018ff057219 */ /* 0x000fe20000011605 */
[----:B------:R-:W-:Y:S01]  /*0d30*/  IMAD.MOV.U32 R4, RZ, RZ, R14 ;  /* 0x000000ffff047224 */ /* 0x000fe200078e000e */
[----:B------:R-:W-:Y:S01]  /*0d40*/  LOP3.LUT R7, RZ, R0, RZ, 0x33, !PT ;  /* 0x00000000ff077212 */ /* 0x000fe200078e33ff */
[----:B------:R-:W3:Y:S01]  /*0d50*/  LDC R26, c[0x0][0x610] ;  /* 0x00018400ff1a7b82 */ /* 0x000ee20000000800 */
[----:B------:R-:W-:Y:S05]  /*0d60*/  @!P0 BRA `(.L_x_10) ;  /* 0x0000000000288947 */ /* 0x000fea0003800000 */
[----:B------:R-:W4:Y:S02]  /*0d70*/  LDC R13, c[0x0][0x64c] ;  /* 0x00019300ff0d7b82 */ /* 0x000f240000000800 */
[----:B----4-:R-:W-:-:S05]  /*0d80*/  IADD3 R13, P0, R14, R13, RZ ;  /* 0x0000000d0e0d7210 */ /* 0x010fca0007f1e0ff */
        /* <DEDUP_REMOVED lines=8> */
.L_x_10:
[----:B-1----:R-:W-:Y:S01]  /*0e10*/  SHF.R.U64 R4, R4, R23, R5 ;  /* 0x0000001704047219 */ /* 0x002fe20000001205 */
[----:B0-----:R-:W-:Y:S01]  /*0e20*/  VIADD R5, R21, 0xffffffff ;  /* 0xffffffff15057836 */ /* 0x001fe20000000000 */
[----:B------:R-:W-:Y:S02]  /*0e30*/  SHF.L.U32 R0, R27, R24, RZ ;  /* 0x000000181b007219 */ /* 0x000fe400000006ff */
[----:B------:R-:W-:Y:S01]  /*0e40*/  LOP3.LUT R7, R30, R7, RZ, 0xc0, !PT ;  /* 0x000000071e077212 */ /* 0x000fe200078ec0ff */
[----:B------:R-:W-:Y:S01]  /*0e50*/  IMAD.MOV R8, RZ, RZ, -R4 ;  /* 0x000000ffff087224 */ /* 0x000fe200078e0a04 */
[----:B------:R-:W-:Y:S02]  /*0e60*/  SEL R3, R3, R20, !P1 ;  /* 0x0000001403037207 */ /* 0x000fe40004800000 */
[----:B------:R-:W-:Y:S01]  /*0e70*/  LOP3.LUT R5, R10, R5, RZ, 0xc0, !PT ;  /* 0x000000050a057212 */ /* 0x000fe200078ec0ff */
[----:B------:R-:W-:Y:S02]  /*0e80*/  IMAD R4, R0, R4, R7 ;  /* 0x0000000400047224 */ /* 0x000fe400078e0207 */
[----:B--2---:R-:W-:-:S02]  /*0e90*/  IMAD R0, R8, R25, R14 ;  /* 0x0000001908007224 */ /* 0x004fc400078e020e */
[----:B---3--:R-:W-:Y:S02]  /*0ea0*/  IMAD R3, R4, R26, R3 ;  /* 0x0000001a04037224 */ /* 0x008fe400078e0203 */
[----:B------:R-:W-:Y:S02]  /*0eb0*/  IMAD.MOV.U32 R7, RZ, RZ, 0x1 ;  /* 0x00000001ff077424 */ /* 0x000fe400078e00ff */
[----:B------:R-:W-:-:S03]  /*0ec0*/  IMAD R4, R0, R21, R5 ;  /* 0x0000001500047224 */ /* 0x000fc600078e0205 */
[----:B------:R-:W-:Y:S02]  /*0ed0*/  PRMT R0, R7, 0x7610, R0 ;  /* 0x0000761007007816 */ /* 0x000fe40000000000 */
[----:B------:R-:W-:Y:S02]  /*0ee0*/  SEL R70, R4, R3, !P1 ;  /* 0x0000000304467207 */ /* 0x000fe40004800000 */
[----:B------:R-:W-:-:S07]  /*0ef0*/  SEL R71, R3, R4, !P1 ;  /* 0x0000000403477207 */ /* 0x000fce0004800000 */
.L_x_8:
[----:B------:R-:W-:-:S08]  /*0f00*/  NOP ;  /* 0x0000000000007918 */ /* 0x000fd00000000000 */
[----:B------:R-:W0:Y:S02]  /*0f10*/  USETMAXREG.TRY_ALLOC.CTAPOOL UP0, 0xe8 ;  /* 0x000000e8000079c8 */ /* 0x000e240008000600 */
[----:B0-----:R-:W-:-:S13]  /*0f20*/  PLOP3.LUT P0, PT, PT, PT, UP0, 0x80, 0x0 ;  /* 0x000000000000781c */ /* 0x001fda0003f0f008 */
[----:B------:R-:W-:Y:S05]  /*0f30*/  @!P0 BRA `(.L_x_8) ;  /* 0xfffffffc00f08947 */ /* 0x000fea000383ffff */
[----:B------:R-:W-:Y:S01]  /*0f40*/  ULDC.64 UR4, c[0x0][0x598] ;  /* 0x0001660000047ab9 */ /* 0x000fe20000000a00 */
[----:B------:R-:W-:Y:S01]  /*0f50*/  ULDC.64 UR36, c[0x0][0x208] ;  /* 0x0000820000247ab9 */ /* 0x000fe20000000a00 */
[----:B------:R-:W-:-:S04]  /*0f60*/  ISETP.NE.U32.AND P0, PT, RZ, UR4, PT ;  /* 0x00000004ff007c0c */ /* 0x000fc8000bf05070 */
[----:B------:R-:W-:-:S13]  /*0f70*/  ISETP.NE.AND.EX P0, PT, RZ, UR5, PT, P0 ;  /* 0x00000005ff007c0c */ /* 0x000fda000bf05300 */
[----:B------:R-:W-:Y:S05]  /*0f80*/  @!P0 BRA `(.L_x_11) ;  /* 0x00000000001c8947 */ /* 0x000fea0003800000 */
[----:B------:R-:W0:Y:S02]  /*0f90*/  LDC.64 R4, c[0x0][0x598] ;  /* 0x00016600ff047b82 */ /* 0x000e240000000a00 */
[----:B0-----:R-:W2:Y:S02]  /*0fa0*/  LDG.E.64 R4, desc[UR36][R4.64] ;  /* 0x0000002404047981 */ /* 0x001ea4000c1e1b00 */
[----:B--2---:R-:W-:-:S04]  /*0fb0*/  ISETP.NE.U32.AND P0, PT, R4, RZ, PT ;  /* 0x000000ff0400720c */ /* 0x004fc80003f05070 */
[----:B------:R-:W-:-:S13]  /*0fc0*/  ISETP.NE.AND.EX P0, PT, R5, RZ, PT, P0 ;  /* 0x000000ff0500720c */ /* 0x000fda0003f05300 */
[----:B------:R-:W-:Y:S05]  /*0fd0*/  @!P0 BRA `(.L_x_11) ;  /* 0x0000000000088947 */ /* 0x000fea0003800000 */
[----:B------:R0:W5:Y:S01]  /*0fe0*/  LD.E R23, desc[UR36][R4.64] ;  /* 0x0000002404177980 */ /* 0x000162000c101900 */
[----:B------:R-:W-:Y:S05]  /*0ff0*/  BRA `(.L_x_12) ;  /* 0x0000000000247947 */ /* 0x000fea0003800000 */
.L_x_11:
[----:B------:R-:W-:Y:S02]  /*1000*/  ULDC.64 UR4, c[0x0][0x588] ;  /* 0x0001620000047ab9 */ /* 0x000fe40000000a00 */
[----:B------:R-:W-:-:S04]  /*1010*/  ISETP.NE.U32.AND P0, PT, RZ, UR4, PT ;  /* 0x00000004ff007c0c */ /* 0x000fc8000bf05070 */
[----:B------:R-:W-:-:S13]  /*1020*/  ISETP.NE.AND.EX P0, PT, RZ, UR5, PT, P0 ;  /* 0x00000005ff007c0c */ /* 0x000fda000bf05300 */
[----:B------:R-:W-:Y:S05]  /*1030*/  @!P0 BRA `(.L_x_13) ;  /* 0x00000000000c8947 */ /* 0x000fea0003800000 */
[----:B------:R-:W0:Y:S02]  /*1040*/  LDC.64 R4, c[0x0][0x588] ;  /* 0x00016200ff047b82 */ /* 0x000e240000000a00 */
[----:B0-----:R1:W5:Y:S01]  /*1050*/  LDG.E R23, desc[UR36][R4.64] ;  /* 0x0000002404177981 */ /* 0x001362000c1e1900 */
[----:B------:R-:W-:Y:S05]  /*1060*/  BRA `(.L_x_12) ;  /* 0x0000000000087947 */ /* 0x000fea0003800000 */
.L_x_13:
[----:B------:R-:W-:Y:S02]  /*1070*/  ULDC UR4, c[0x0][0x580] ;  /* 0x0001600000047ab9 */ /* 0x000fe40000000800 */
[----:B------:R-:W-:-:S07]  /*1080*/  IMAD.U32 R23, RZ, RZ, UR4 ;  /* 0x00000004ff177e24 */ /* 0x000fce000f8e00ff */
.L_x_12:
[----:B------:R-:W-:Y:S02]  /*1090*/  ULDC.64 UR4, c[0x0][0x5a0] ;  /* 0x0001680000047ab9 */ /* 0x000fe40000000a00 */
[----:B------:R-:W-:-:S04]  /*10a0*/  ISETP.NE.U32.AND P0, PT, RZ, UR4, PT ;  /* 0x00000004ff007c0c */ /* 0x000fc8000bf05070 */
[----:B------:R-:W-:-:S13]  /*10b0*/  ISETP.NE.AND.EX P0, PT, RZ, UR5, PT, P0 ;  /* 0x00000005ff007c0c */ /* 0x000fda000bf05300 */
[----:B------:R-:W-:Y:S05]  /*10c0*/  @!P0 BRA `(.L_x_14) ;  /* 0x00000000001c8947 */ /* 0x000fea0003800000 */
[----:B01----:R-:W0:Y:S02]  /*10d0*/  LDC.64 R4, c[0x0][0x5a0] ;  /* 0x00016800ff047b82 */ /* 0x003e240000000a00 */
[----:B0-----:R-:W2:Y:S02]  /*10e0*/  LDG.E.64 R4, desc[UR36][R4.64] ;  /* 0x0000002404047981 */ /* 0x001ea4000c1e1b00 */
[----:B--2---:R-:W-:-:S04]  /*10f0*/  ISETP.NE.U32.AND P0, PT, R4, RZ, PT ;  /* 0x000000ff0400720c */ /* 0x004fc80003f05070 */
[----:B------:R-:W-:-:S13]  /*1100*/  ISETP.NE.AND.EX P0, PT, R5, RZ, PT, P0 ;  /* 0x000000ff0500720c */ /* 0x000fda0003f05300 */
[----:B------:R-:W-:Y:S05]  /*1110*/  @!P0 BRA `(.L_x_14) ;  /* 0x0000000000088947 */ /* 0x000fea0003800000 */
[----:B------:R0:W5:Y:S01]  /*1120*/  LD.E R58, desc[UR36][R4.64] ;  /* 0x00000024043a7980 */ /* 0x000162000c101900 */
[----:B------:R-:W-:Y:S05]  /*1130*/  BRA `(.L_x_15) ;  /* 0x0000000000247947 */ /* 0x000fea0003800000 */
.L_x_14:
[----:B------:R-:W-:Y:S02]  /*1140*/  ULDC.64 UR4, c[0x0][0x590] ;  /* 0x0001640000047ab9 */ /* 0x000fe40000000a00 */
[----:B------:R-:W-:-:S04]  /*1150*/  ISETP.NE.U32.AND P0, PT, RZ, UR4, PT ;  /* 0x00000004ff007c0c */ /* 0x000fc8000bf05070 */
[----:B------:R-:W-:-:S13]  /*1160*/  ISETP.NE.AND.EX P0, PT, RZ, UR5, PT, P0 ;  /* 0x00000005ff007c0c */ /* 0x000fda000bf05300 */
[----:B------:R-:W-:Y:S05]  /*1170*/  @!P0 BRA `(.L_x_16) ;  /* 0x00000000000c8947 */ /* 0x000fea0003800000 */
[----:B------:R-:W2:Y:S02]  /*1180*/  LDC.64 R58, c[0x0][0x590] ;  /* 0x00016400ff3a7b82 */ /* 0x000ea40000000a00 */
[----:B--2---:R2:W5:Y:S01]  /*1190*/  LDG.E R58, desc[UR36][R58.64] ;  /* 0x000000243a3a7981 */ /* 0x004562000c1e1900 */
[----:B------:R-:W-:Y:S05]  /*11a0*/  BRA `(.L_x_15) ;  /* 0x0000000000087947 */ /* 0x000fea0003800000 */
.L_x_16:
[----:B------:R-:W-:Y:S02]  /*11b0*/  ULDC UR4, c[0x0][0x584] ;  /* 0x0001610000047ab9 */ /* 0x000fe40000000800 */
[----:B------:R-:W-:-:S07]  /*11c0*/  IMAD.U32 R58, RZ, RZ, UR4 ;  /* 0x00000004ff3a7e24 */ /* 0x000fce000f8e00ff */
.L_x_15:
[----:B------:R-:W-:-:S13]  /*11d0*/  LOP3.LUT P0, RZ, R0, 0xff, RZ, 0xc0, !PT ;  /* 0x000000ff00ff7812 */ /* 0x000fda000780c0ff */
[----:B------:R-:W-:Y:S05]  /*11e0*/  @!P0 EXIT ;  /* 0x000000000000894d */ /* 0x000fea0003800000 */
[----:B------:R-:W3:Y:S01]  /*11f0*/  LDC R61, c[0x0][0x658] ;  /* 0x00019600ff3d7b82 */ /* 0x000ee20000000800 */
[----:B------:R-:W-:Y:S01]  /*1200*/  ULDC.64 UR6, c[0x0][0x288] ;  /* 0x0000a20000067ab9 */ /* 0x000fe20000000a00 */
[----:B------:R-:W-:Y:S01]  /*1210*/  LOP3.LUT R6, R6, 0x1, RZ, 0xc0, !PT ;  /* 0x0000000106067812 */ /* 0x000fe200078ec0ff */
[----:B------:R-:W-:Y:S01]  /*1220*/  UIADD3 UR4, UR7, 0x7f, URZ ;  /* 0x0000007f07047890 */ /* 0x000fe2000fffe03f */
[----:B------:R-:W-:Y:S01]  /*1230*/  SHF.R.U32.HI R0, RZ, 0x2, R63 ;  /* 0x00000002ff007819 */ /* 0x000fe2000001163f */
[----:B------:R-:W-:Y:S01]  /*1240*/  IMAD.U32 R3, RZ, RZ, UR6 ;  /* 0x00000006ff037e24 */ /* 0x000fe2000f8e00ff */
[----:B------:R-:W-:Y:S01]  /*1250*/  SHF.R.U32.HI R11, RZ, 0x1, R11 ;  /* 0x00000001ff0b7819 */ /* 0x000fe2000001160b */
[----:B------:R-:W-:Y:S01]  /*1260*/  USHF.R.S32.HI UR5, URZ, 0x1f, UR4 ;  /* 0x0000001f3f057899 */ /* 0x000fe20008011404 */
[----:B01----:R-:W0:Y:S01]  /*1270*/  LDC.64 R4, c[0x0][0x5c8] ;  /* 0x00017200ff047b82 */ /* 0x003e220000000a00 */
[----:B------:R-:W-:Y:S01]  /*1280*/  LOP3.LUT R62, R63, 0x3, RZ, 0xc0, !PT ;  /* 0x000000033f3e7812 */ /* 0x000fe200078ec0ff */
[----:B------:R-:W-:Y:S01]  /*1290*/  IMAD.SHL.U32 R7, R6, 0x40, RZ ;  /* 0x0000004006077824 */ /* 0x000fe200078e00ff */
[----:B------:R-:W-:Y:S01]  /*12a0*/  LOP3.LUT R0, R0, 0x7, RZ, 0xc0, !PT ;  /* 0x0000000700007812 */ /* 0x000fe200078ec0ff */
[----:B------:R-:W-:Y:S01]  /*12b0*/  ULEA.HI UR5, UR5, UR4, URZ, 0x7 ;  /* 0x0000000405057291 */ /* 0x000fe2000f8f383f */
[----:B------:R-:W-:Y:S01]  /*12c0*/  LOP3.LUT R11, R11, 0x30, RZ, 0xc0, !PT ;  /* 0x000000300b0b7812 */ /* 0x000fe200078ec0ff */
[----:B------:R-:W-:Y:S01]  /*12d0*/  IMAD R62, R62, -0x2, R3 ;  /* 0xfffffffe3e3e7824 */ /* 0x000fe200078e0203 */
[--C-:B------:R-:W-:Y:S01]  /*12e0*/  LOP3.LUT R56, R7, 0x40, R0.reuse, 0xe2, !PT ;  /* 0x0000004007387812 */ /* 0x100fe200078ee200 */
[----:B------:R-:W1:Y:S01]  /*12f0*/  LDC R65, c[0x0][0x600] ;  /* 0x00018000ff417b82 */ /* 0x000e620000000800 */
[----:B------:R-:W-:Y:S01]  /*1300*/  IADD3 R3, RZ, -R11, -R0 ;  /* 0x8000000bff037210 */ /* 0x000fe20007ffe800 */
[----:B------:R-:W-:Y:S01]  /*1310*/  IMAD.MOV.U32 R0, RZ, RZ, -0x1 ;  /* 0xffffffffff007424 */ /* 0x000fe200078e00ff */
[----:B------:R-:W-:Y:S01]  /*1320*/  USHF.R.S32.HI UR43, URZ, 0x7, UR5 ;  /* 0x000000073f2b7899 */ /* 0x000fe20008011405 */
[----:B------:R-:W-:Y:S01]  /*1330*/  IMAD.MOV.U32 R8, RZ, RZ, 0x1 ;  /* 0x00000001ff087424 */ /* 0x000fe200078e00ff */
[C---:B------:R-:W-:Y:S01]  /*1340*/  LOP3.LUT R64, R63.reuse, 0x80, RZ, 0xc0, !PT ;  /* 0x000000803f407812 */ /* 0x040fe200078ec0ff */
[----:B------:R-:W-:Y:S01]  /*1350*/  IMAD R3, R6, -0x40, R3 ;  /* 0xffffffc006037824 */ /* 0x000fe200078e0203 */
[----:B------:R-:W-:Y:S01]  /*1360*/  UISETP.LT.AND UP0, UPT, UR43, 0x1, UPT ;  /* 0x000000012b00788c */ /* 0x000fe2000bf01270 */
[----:B---3--:R-:W-:Y:S01]  /*1370*/  SHF.L.U32 R0, R0, R61, RZ ;  /* 0x0000003d00007219 */ /* 0x008fe200000006ff */
[----:B------:R-:W-:Y:S01]  /*1380*/  ULDC UR4, c[0x0][0x284] ;  /* 0x0000a10000047ab9 */ /* 0x000fe20000000800 */
[----:B------:R-:W-:Y:S01]  /*1390*/  LOP3.LUT R56, R56, R11, RZ, 0xfc, !PT ;  /* 0x0000000b38387212 */ /* 0x000fe200078efcff */
[----:B------:R-:W-:Y:S01]  /*13a0*/  USEL UR44, UR43, 0x1, UP0 ;  /* 0x000000012b2c7887 */ /* 0x000fe20008000000 */
[----:B------:R-:W-:Y:S01]  /*13b0*/  SHF.L.U32 R61, R8, R61, RZ ;  /* 0x0000003d083d7219 */ /* 0x000fe200000006ff */
[----:B------:R-:W-:Y:S01]  /*13c0*/  IMAD.SHL.U32 R63, R63, 0x2, RZ ;  /* 0x000000023f3f7824 */ /* 0x000fe200078e00ff */
[----:B------:R-:W-:Y:S01]  /*13d0*/  LOP3.LUT R68, R18, 0x1, RZ, 0xfc, !PT ;  /* 0x0000000112447812 */ /* 0x000fe200078efcff */
[----:B------:R-:W-:Y:S01]  /*13e0*/  VIADD R67, R3, UR4 ;  /* 0x0000000403437c36 */ /* 0x000fe20008000000 */
[C---:B0-----:R-:W-:Y:S01]  /*13f0*/  SHF.L.U64.HI R60, R4.reuse, 0x3, R5 ;  /* 0x00000003043c7819 */ /* 0x041fe20000010205 */
[----:B--2---:R-:W-:Y:S01]  /*1400*/  IMAD.SHL.U32 R59, R4, 0x8, RZ ;  /* 0x00000008043b7824 */ /* 0x004fe200078e00ff */
[----:B------:R-:W-:Y:S01]  /*1410*/  SHF.R.U32.HI R64, RZ, 0x7, R64 ;  /* 0x00000007ff407819 */ /* 0x000fe20000011640 */
[----:B------:R-:W-:Y:S01]  /*1420*/  IMAD.MOV.U32 R57, RZ, RZ, RZ ;  /* 0x000000ffff397224 */ /* 0x000fe200078e00ff */
[----:B------:R-:W-:Y:S01]  /*1430*/  LOP3.LUT R66, RZ, R0, RZ, 0x33, !PT ;  /* 0x00000000ff427212 */ /* 0x000fe200078e33ff */
[----:B------:R-:W-:Y:S01]  /*1440*/  UIADD3 UR44, UR43, -UR44, URZ ;  /* 0x8000002c2b2c7290 */ /* 0x000fe2000fffe03f */
[----:B------:R-:W-:Y:S01]  /*1450*/  UMOV UR40, URZ ;  /* 0x0000003f00287c82 */ /* 0x000fe20008000000 */
[----:B-1----:R-:W-:Y:S01]  /*1460*/  VIADD R65, R65, 0xffffffff ;  /* 0xffffffff41417836 */ /* 0x002fe20000000000 */
[----:B------:R-:W-:-:S09]  /*1470*/  UMOV UR42, URZ ;  /* 0x0000003f002a7c82 */ /* 0x000fd20008000000 */
.L_x_98:
[----:B0-----:R-:W0:Y:S01]  /*1480*/  SHFL.IDX PT, R0, R64, RZ, 0x1f ;  /* 0x00001fff40007589 */ /* 0x001e2200000e0000 */
[----:B-1----:R-:W1:Y:S01]  /*1490*/  S2UR UR7, SR_CgaCtaId ;  /* 0x00000000000779c3 */ /* 0x002e620000008800 */
[----:B------:R-:W-:Y:S01]  /*14a0*/  UMOV UR6, 0x400 ;  /* 0x0000040000067882 */ /* 0x000fe20000000000 */
[----:B0-----:R-:W-:Y:S01]  /*14b0*/  R2UR UR4, R0 ;  /* 0x00000000000472ca */ /* 0x001fe200000e0000 */
[----:B-1----:R-:W-:-:S12]  /*14c0*/  ULEA UR6, UR7, UR6, 0x18 ;  /* 0x0000000607067291 */ /* 0x002fd8000f8ec03f */
[----:B------:R-:W-:-:S04]  /*14d0*/  ULEA.HI UR5, UR4, UR4, URZ, 0x1 ;  /* 0x0000000404057291 */ /* 0x000fc8000f8f083f */
[----:B------:R-:W-:-:S04]  /*14e0*/  ULOP3.LUT UR5, UR5, 0x7fffe, URZ, 0xc0, !UPT ;  /* 0x0007fffe05057892 */ /* 0x000fc8000f8ec03f */
[----:B------:R-:W-:-:S03]  /*14f0*/  UIADD3 UR5, UR4, -UR5, URZ ;  /* 0x8000000504057290 */ /* 0x000fc6000fffe03f */
[----:B------:R-:W-:Y:S01]  /*1500*/  ULDC UR4, c[0x0][0x28c] ;  /* 0x0000a30000047ab9 */ /* 0x000fe20000000800 */
[----:B------:R-:W-:Y:S01]  /*1510*/  ULEA UR5, UR5, UR6, 0xd ;  /* 0x0000000605057291 */ /* 0x000fe2000f8e683f */
[----:B------:R-:W-:-:S03]  /*1520*/  ISETP.LT.AND P0, PT, RZ, UR4, PT ;  /* 0x00000004ff007c0c */ /* 0x000fc6000bf01270 */
[----:B------:R-:W-:-:S04]  /*1530*/  UIADD3 UR5, UR5, 0x100, URZ ;  /* 0x0000010005057890 */ /* 0x000fc8000fffe03f */
[----:B------:R-:W-:-:S04]  /*1540*/  USHF.R.U32.HI UR5, URZ, 0x4, UR5 ;  /* 0x000000043f057899 */ /* 0x000fc80008011605 */
[----:B------:R-:W-:-:S04]  /*1550*/  ULOP3.LUT UR5, UR5, 0x3fff, URZ, 0xc0, !UPT ;  /* 0x00003fff05057892 */ /* 0x000fc8000f8ec03f */
[----:B------:R-:W-:Y:S01]  /*1560*/  ULOP3.LUT UR45, UR5, 0x10000, URZ, 0xfc, !UPT ;  /* 0x00010000052d7892 */ /* 0x000fe2000f8efc3f */
[----:B--2345:R-:W-:Y:S11]  /*1570*/  @P0 BRA `(.L_x_17) ;  /* 0x0000000000400947 */ /* 0x03cff60003800000 */
[----:B------:R-:W-:Y:S01]  /*1580*/  MOV R0, 0x0 ;  /* 0x0000000000007802 */ /* 0x000fe20000000f00 */
[----:B------:R-:W-:Y:S01]  /*1590*/  ULDC.64 UR4, c[0x4][0x68] ;  /* 0x01001a0000047ab9 */ /* 0x000fe20000000a00 */
[----:B------:R-:W-:Y:S01]  /*15a0*/  ULDC.64 UR6, c[0x4][0x8] ;  /* 0x0100020000067ab9 */ /* 0x000fe20000000a00 */
[----:B------:R-:W-:Y:S01]  /*15b0*/  IMAD.U32 R4, RZ, RZ, UR4 ;  /* 0x00000004ff047e24 */ /* 0x000fe2000f8e00ff */
[----:B------:R0:W1:Y:S01]  /*15c0*/  LDC.64 R14, c[0x4][R0] ;  /* 0x01000000000e7b82 */ /* 0x0000620000000a00 */
[----:B------:R-:W-:Y:S01]  /*15d0*/  IMAD.U32 R5, RZ, RZ, UR5 ;  /* 0x00000005ff057e24 */ /* 0x000fe2000f8e00ff */
[----:B------:R-:W-:Y:S01]  /*15e0*/  ULDC.64 UR4, c[0x4][0x70] ;  /* 0x01001c0000047ab9 */ /* 0x000fe20000000a00 */
[----:B------:R-:W-:Y:S02]  /*15f0*/  IMAD.U32 R10, RZ, RZ, UR6 ;  /* 0x00000006ff0a7e24 */ /* 0x000fe4000f8e00ff */
[----:B------:R-:W-:Y:S02]  /*1600*/  IMAD.U32 R6, RZ, RZ, UR4 ;  /* 0x00000004ff067e24 */ /* 0x000fe4000f8e00ff */
[----:B------:R-:W-:-:S02]  /*1610*/  IMAD.U32 R7, RZ, RZ, UR5 ;  /* 0x00000005ff077e24 */ /* 0x000fc4000f8e00ff */
[----:B------:R-:W-:Y:S02]  /*1620*/  IMAD.U32 R11, RZ, RZ, UR7 ;  /* 0x00000007ff0b7e24 */ /* 0x000fe4000f8e00ff */
[----:B------:R-:W-:Y:S02]  /*1630*/  IMAD.MOV.U32 R8, RZ, RZ, 0x1e1 ;  /* 0x000001e1ff087424 */ /* 0x000fe400078e00ff */
[----:B------:R-:W-:Y:S02]  /*1640*/  IMAD.MOV.U32 R12, RZ, RZ, 0x1 ;  /* 0x00000001ff0c7424 */ /* 0x000fe400078e00ff */
[----:B0-----:R-:W-:-:S07]  /*1650*/  IMAD.MOV.U32 R13, RZ, RZ, RZ ;  /* 0x000000ffff0d7224 */ /* 0x001fce00078e00ff */
[----:B------:R-:W-:-:S07]  /*1660*/  LEPC R20, `(.L_x_17) ;  /* 0x000000001014794e */ /* 0x000fce0000000000 */
[----:B-1---5:R-:W-:Y:S05]  /*1670*/  CALL.ABS.NOINC R14 ;  /* 0x000000000e007343 */ /* 0x022fea0003c00000 */
.L_x_17:
[----:B------:R-:W-:-:S13]  /*1680*/  ISETP.NE.AND P0, PT, R68, 0x3, PT ;  /* 0x000000034400780c */ /* 0x000fda0003f05270 */
[----:B------:R-:W-:Y:S05]  /*1690*/  @!P0 BRA `(.L_x_18) ;  /* 0x0000000000048947 */ /* 0x000fea0003800000 */
[----:B------:R-:W-:Y:S01]  /*16a0*/  BPT.TRAP 0x1 ;  /* 0x000000040000795c */ /* 0x000fe20000300000 */
.L_x_18:
[----:B------:R-:W0:Y:S01]  /*16b0*/  S2UR UR5, SR_CgaCtaId ;  /* 0x00000000000579c3 */ /* 0x000e220000008800 */
[----:B------:R-:W-:Y:S01]  /*16c0*/  UMOV UR4, 0x400 ;  /* 0x0000040000047882 */ /* 0x000fe20000000000 */
[----:B------:R-:W-:Y:S02]  /*16d0*/  IMAD.U32 R0, RZ, RZ, UR40 ;  /* 0x00000028ff007e24 */ /* 0x000fe4000f8e00ff */
[----:B------:R-:W-:-:S03]  /*16e0*/  IMAD.U32 R3, RZ, RZ, UR42 ;  /* 0x0000002aff037e24 */ /* 0x000fc6000f8e00ff */
[----:B------:R-:W-:Y:S01]  /*16f0*/  SHF.L.U32 R0, R0, 0x1f, RZ ;  /* 0x0000001f00007819 */ /* 0x000fe200000006ff */
[----:B0-----:R-:W-:-:S06]  /*1700*/  ULEA UR4, UR5, UR4, 0x18 ;  /* 0x0000000405047291 */ /* 0x001fcc000f8ec03f */
[----:B------:R-:W-:-:S04]  /*1710*/  IMAD.U32 R6, RZ, RZ, UR4 ;  /* 0x00000004ff067e24 */ /* 0x000fc8000f8e00ff */
[----:B------:R-:W-:-:S04]  /*1720*/  IMAD R3, R3, 0x8, R6 ;  /* 0x0000000803037824 */ /* 0x000fc800078e0206 */
[----:B------:R0:W1:Y:S01]  /*1730*/  SYNCS.PHASECHK.TRANS64.TRYWAIT P1, [R3+URZ], R0 ;  /* 0x00000000030075a7 */ /* 0x000062000802017f */
[----:B------:R-:W-:Y:S05]  /*1740*/  @!P0 BRA `(.L_x_19) ;  /* 0x0000000000048947 */ /* 0x000fea0003800000 */
[----:B------:R-:W-:Y:S01]  /*1750*/  BPT.TRAP 0x1 ;  /* 0x000000040000795c */ /* 0x000fe20000300000 */
.L_x_19:
[----:B------:R-:W-:-:S05]  /*1760*/  IMAD.U32 R4, RZ, RZ, UR44 ;  /* 0x0000002cff047e24 */ /* 0x000fca000f8e00ff */
[----:B------:R-:W-:Y:S01]  /*1770*/  ISETP.GE.AND P2, PT, R4, 0x1, PT ;  /* 0x000000010400780c */ /* 0x000fe20003f46270 */
[----:B-1----:R-:W-:-:S12]  /*1780*/  @P1 BRA `(.L_x_20) ;  /* 0x0000000000081947 */ /* 0x002fd80003800000 */
[----:B------:R-:W1:Y:S02]  /*1790*/  SYNCS.PHASECHK.TRANS64.TRYWAIT P1, [R3+URZ], R0 ;  /* 0x00000000030075a7 */ /* 0x000e64000802017f */
[----:B-1----:R-:W-:Y:S05]  /*17a0*/  @!P1 BRA `(.L_x_21) ;  /* 0x0000004c00409947 */ /* 0x002fea0003800000 */
.L_x_20:
[----:B------:R-:W-:Y:S05]  /*17b0*/  WARPSYNC.ALL ;  /* 0x0000000000007948 */ /* 0x000fea0003800000 */
[----:B------:R-:W-:Y:S01]  /*17c0*/  R2UR UR4, R6 ;  /* 0x00000000060472ca */ /* 0x000fe200000e0000 */
[----:B------:R-:W-:Y:S01]  /*17d0*/  ULEA UR5, UR42, UR45, 0xb ;  /* 0x0000002d2a057291 */ /* 0x000fe2000f8e583f */
[----:B------:R-:W-:Y:S01]  /*17e0*/  WARPGROUP.ARRIVE ;  /* 0x00000000000079c5 */ /* 0x000fe20000000000 */
[----:B------:R-:W-:Y:S01]  /*17f0*/  UMOV UR9, 0x40000040 ;  /* 0x4000004000097882 */ /* 0x000fe20000000000 */
[----:B------:R-:W-:-:S04]  /*1800*/  UMOV UR11, 0x40000040 ;  /* 0x40000040000b7882 */ /* 0x000fc80000000000 */
[----:B------:R-:W-:-:S05]  /*1810*/  UMOV UR8, UR5 ;  /* 0x0000000500087c82 */ /* 0x000fca0008000000 */
[----:B------:R-:W-:-:S04]  /*1820*/  UIADD3 UR4, UR4, 0x20100, URZ ;  /* 0x0002010004047890 */ /* 0x000fc8000fffe03f */
[----:B------:R-:W-:-:S04]  /*1830*/  USHF.R.U32.HI UR4, URZ, 0x4, UR4 ;  /* 0x000000043f047899 */ /* 0x000fc80008011604 */
[----:B------:R-:W-:-:S04]  /*1840*/  ULOP3.LUT UR4, UR4, 0x3fff, URZ, 0xc0, !UPT ;  /* 0x00003fff04047892 */ /* 0x000fc8000f8ec03f */
[----:B------:R-:W-:-:S04]  /*1850*/  ULOP3.LUT UR4, UR4, 0x10000, URZ, 0xfc, !UPT ;  /* 0x0001000004047892 */ /* 0x000fc8000f8efc3f */
[----:B------:R-:W-:-:S07]  /*1860*/  ULEA UR6, UR42, UR4, 0xa ;  /* 0x000000042a067291 */ /* 0x000fce000f8e503f */
[----:B------:R-:W-:Y:S02]  /*1870*/  UMOV UR10, UR6 ;  /* 0x00000006000a7c82 */ /* 0x000fe40008000000 */
[----:B------:R-:W-:Y:S01]  /*1880*/  HGMMA.64x64x16.F32.BF16 R24, gdesc[UR8], RZ, !UPT, gsb0 ;  /* 0x00e00000081879f0 */ /* 0x000fe2000c0018ff */
[----:B------:R-:W-:Y:S02]  /*1890*/  UIADD3 UR8, UR5, 0x2, URZ ;  /* 0x0000000205087890 */ /* 0x000fe4000fffe03f */
[----:B------:R-:W-:Y:S01]  /*18a0*/  UIADD3 UR10, UR6, 0x2, URZ ;  /* 0x00000002060a7890 */ /* 0x000fe2000fffe03f */
[----:B------:R-:W-:Y:S01]  /*18b0*/  UMOV UR9, 0x40000040 ;  /* 0x4000004000097882 */ /* 0x000fe20000000000 */
[----:B------:R-:W-:Y:S01]  /*18c0*/  UMOV UR11, 0x40000040 ;  /* 0x40000040000b7882 */ /* 0x000fe20000000000 */
[----:B------:R-:W-:Y:S02]  /*18d0*/  WARPGROUP.DEPBAR.LE gsb0, 0x0 ;  /* 0x00008000000079c5 */ /* 0x000fe40000010000 */
[----:B------:R-:W-:-:S06]  /*18e0*/  WARPGROUP.ARRIVE ;  /* 0x00000000000079c5 */ /* 0x000fcc0000000000 */
[----:B------:R-:W-:Y:S01]  /*18f0*/  HGMMA.64x64x16.F32.BF16 R24, gdesc[UR8], R24, gsb0 ;  /* 0x00e00000081879f0 */ /* 0x000fe20008001818 */
        /* <DEDUP_REMOVED lines=41> */
[----:B------:R-:W-:Y:S03]  /*1b90*/  HGMMA.64x64x16.F32.BF16 R24, gdesc[UR8], R24, gsb0 ;  /* 0x00e00000081879f0 */ /* 0x000fe60008001818 */
[----:B------:R-:W-:Y:S02]  /*1ba0*/  WARPGROUP.DEPBAR.LE gsb0, 0x0 ;  /* 0x00008000000079c5 */ /* 0x000fe40000010000 */
[----:B------:R-:W-:Y:S05]  /*1bb0*/  @!P2 BRA `(.L_x_22) ;  /* 0x000000040098a947 */ /* 0x000fea0003800000 */
[----:B------:R-:W-:Y:S01]  /*1bc0*/  UIADD3 UR5, UR42, 0x1, URZ ;  /* 0x000000012a057890 */ /* 0x000fe2000fffe03f */
[----:B01----:R-:W-:Y:S02]  /*1bd0*/  IMAD.U32 R0, RZ, RZ, UR44 ;  /* 0x0000002cff007e24 */ /* 0x003fe4000f8e00ff */
[----:B------:R-:W-:Y:S01]  /*1be0*/  IMAD.U32 R3, RZ, RZ, UR42 ;  /* 0x0000002aff037e24 */ /* 0x000fe2000f8e00ff */
[----:B------:R-:W-:-:S04]  /*1bf0*/  UISETP.NE.AND UP0, UPT, UR5, 0x4, UPT ;  /* 0x000000040500788c */ /* 0x000fc8000bf05270 */
[----:B------:R-:W-:Y:S02]  /*1c00*/  USEL UR6, URZ, 0x1, UP0 ;  /* 0x000000013f067887 */ /* 0x000fe40008000000 */
[----:B------:R-:W-:Y:S02]  /*1c10*/  USEL UR5, UR5, URZ, UP0 ;  /* 0x0000003f05057287 */ /* 0x000fe40008000000 */
[----:B------:R-:W-:-:S06]  /*1c20*/  ULOP3.LUT UR6, UR40, UR6, URZ, 0x3c, !UPT ;  /* 0x0000000628067292 */ /* 0x000fcc000f8e3c3f */
[----:B------:R-:W-:-:S07]  /*1c30*/  IMAD.U32 R7, RZ, RZ, UR6 ;  /* 0x00000006ff077e24 */ /* 0x000fce000f8e00ff */
.L_x_29:
[----:B------:R-:W-:Y:S05]  /*1c40*/  @!P0 BRA `(.L_x_23) ;  /* 0x0000000000048947 */ /* 0x000fea0003800000 */
[----:B------:R-:W-:Y:S01]  /*1c50*/  BPT.TRAP 0x1 ;  /* 0x000000040000795c */ /* 0x000fe20000300000 */
.L_x_23:
[----:B------:R-:W0:Y:S01]  /*1c60*/  S2UR UR7, SR_CgaCtaId ;  /* 0x00000000000779c3 */ /* 0x000e220000008800 */
[----:B------:R-:W-:Y:S01]  /*1c70*/  UMOV UR6, 0x400 ;  /* 0x0000040000067882 */ /* 0x000fe20000000000 */
[----:B------:R-:W-:Y:S01]  /*1c80*/  IMAD.U32 R5, RZ, RZ, UR5 ;  /* 0x00000005ff057e24 */ /* 0x000fe2000f8e00ff */
[----:B------:R-:W-:Y:S01]  /*1c90*/  SHF.L.U32 R4, R7, 0x1f, RZ ;  /* 0x0000001f07047819 */ /* 0x000fe200000006ff */
[----:B0-----:R-:W-:-:S06]  /*1ca0*/  ULEA UR6, UR7, UR6, 0x18 ;  /* 0x0000000607067291 */ /* 0x001fcc000f8ec03f */
[----:B------:R-:W-:-:S04]  /*1cb0*/  IMAD.U32 R6, RZ, RZ, UR6 ;  /* 0x00000006ff067e24 */ /* 0x000fc8000f8e00ff */
[----:B------:R-:W-:-:S04]  /*1cc0*/  IMAD R5, R5, 0x8, R6 ;  /* 0x0000000805057824 */ /* 0x000fc800078e0206 */
[----:B------:R0:W1:Y:S01]  /*1cd0*/  SYNCS.PHASECHK.TRANS64.TRYWAIT P1, [R5+URZ], R4 ;  /* 0x00000004050075a7 */ /* 0x000062000802017f */
[----:B------:R-:W-:Y:S05]  /*1ce0*/  @!P0 BRA `(.L_x_24) ;  /* 0x0000000000048947 */ /* 0x000fea0003800000 */
[----:B------:R-:W-:Y:S01]  /*1cf0*/  BPT.TRAP 0x1 ;  /* 0x000000040000795c */ /* 0x000fe20000300000 */
.L_x_24:
[----:B-1----:R-:W-:Y:S05]  /*1d00*/  @P1 BRA `(.L_x_25) ;  /* 0x0000000000081947 */ /* 0x002fea0003800000 */
[----:B------:R-:W1:Y:S02]  /*1d10*/  SYNCS.PHASECHK.TRANS64.TRYWAIT P1, [R5+URZ], R4 ;  /* 0x00000004050075a7 */ /* 0x000e64000802017f */
[----:B-1----:R-:W-:Y:S05]  /*1d20*/  @!P1 BRA `(.L_x_26) ;  /* 0x0000004400f49947 */ /* 0x002fea0003800000 */
.L_x_25:
[----:B------:R-:W-:Y:S01]  /*1d30*/  ULEA UR6, UR5, UR45, 0xb ;  /* 0x0000002d05067291 */ /* 0x000fe2000f8e583f */
[----:B------:R-:W-:Y:S01]  /*1d40*/  WARPGROUP.ARRIVE ;  /* 0x00000000000079c5 */ /* 0x000fe20000000000 */
[----:B------:R-:W-:Y:S01]  /*1d50*/  ULEA UR7, UR5, UR4, 0xa ;  /* 0x0000000405077291 */ /* 0x000fe2000f8e503f */
[----:B------:R-:W-:Y:S01]  /*1d60*/  UMOV UR9, 0x40000040 ;  /* 0x4000004000097882 */ /* 0x000fe20000000000 */
[----:B------:R-:W-:-:S03]  /*1d70*/  UMOV UR11, 0x40000040 ;  /* 0x40000040000b7882 */ /* 0x000fc60000000000 */
[----:B------:R-:W-:Y:S02]  /*1d80*/  UMOV UR8, UR6 ;  /* 0x0000000600087c82 */ /* 0x000fe40008000000 */
[----:B------:R-:W-:Y:S02]  /*1d90*/  UMOV UR10, UR7 ;  /* 0x00000007000a7c82 */ /* 0x000fe40008000000 */
[----:B------:R-:W-:Y:S01]  /*1da0*/  HGMMA.64x64x16.F32.BF16 R24, gdesc[UR8], R24, gsb0 ;  /* 0x00e00000081879f0 */ /* 0x000fe20008001818 */
[----:B------:R-:W-:Y:S02]  /*1db0*/  UIADD3 UR8, UR6, 0x2, URZ ;  /* 0x0000000206087890 */ /* 0x000fe4000fffe03f */
[----:B------:R-:W-:Y:S01]  /*1dc0*/  UIADD3 UR10, UR7, 0x2, URZ ;  /* 0x00000002070a7890 */ /* 0x000fe2000fffe03f */
[----:B------:R-:W-:Y:S01]  /*1dd0*/  UMOV UR9, 0x40000040 ;  /* 0x4000004000097882 */ /* 0x000fe20000000000 */
[----:B------:R-:W-:Y:S01]  /*1de0*/  UMOV UR11, 0x40000040 ;  /* 0x40000040000b7882 */ /* 0x000fe20000000000 */
[----:B------:R-:W-:-:S02]  /*1df0*/  WARPGROUP.DEPBAR.LE gsb0, 0x0 ;  /* 0x00008000000079c5 */ /* 0x000fc40000010000 */
        /* <DEDUP_REMOVED lines=46> */
[----:B------:R-:W-:Y:S01]  /*20e0*/  BPT.TRAP 0x1 ;  /* 0x000000040000795c */ /* 0x000fe20000300000 */
.L_x_27:
[----:B------:R-:W-:-:S13]  /*20f0*/  ISETP.NE.AND P1, PT, R22, RZ, PT ;  /* 0x000000ff1600720c */ /* 0x000fda0003f25270 */
[----:B01----:R-:W-:-:S04]  /*2100*/  @P1 IMAD R4, R3, 0x8, R6 ;  /* 0x0000000803041824 */ /* 0x003fc800078e0206 */
[----:B------:R-:W-:-:S05]  /*2110*/  @P1 VIADD R4, R4, 0x20 ;  /* 0x0000002004041836 */ /* 0x000fca0000000000 */
[----:B------:R-:W-:-:S04]  /*2120*/  @P1 PRMT R4, R19, 0x654, R4 ;  /* 0x0000065413041816 */ /* 0x000fc80000000004 */
[----:B------:R0:W-:Y:S01]  /*2130*/  @P1 SYNCS.ARRIVE.TRANS64.RED.A1T0 RZ, [R4+URZ], RZ ;  /* 0x000000ff04ff19a7 */ /* 0x0001e2000810043f */
[----:B------:R-:W-:-:S13]  /*2140*/  ISETP.GT.U32.AND P1, PT, R18, 0x1, PT ;  /* 0x000000011200780c */ /* 0x000fda0003f24070 */
[----:B0-----:R-:W-:Y:S05]  /*2150*/  @P1 BRA `(.L_x_28) ;  /* 0x0000000000041947 */ /* 0x001fea0003800000 */
[----:B------:R-:W-:Y:S01]  /*2160*/  BPT.TRAP 0x1 ;  /* 0x000000040000795c */ /* 0x000fe20000300000 */
.L_x_28:
[----:B------:R-:W-:Y:S01]  /*2170*/  UIADD3 UR5, UR5, 0x1, URZ ;  /* 0x0000000105057890 */ /* 0x000fe2000fffe03f */
[C---:B------:R-:W-:Y:S01]  /*2180*/  ISETP.GT.AND P2, PT, R0.reuse, 0x1, PT ;  /* 0x000000010000780c */ /* 0x040fe20003f44270 */
[----:B------:R-:W-:Y:S02]  /*2190*/  VIADD R3, R3, 0x1 ;  /* 0x0000000103037836 */ /* 0x000fe40000000000 */
[----:B------:R-:W-:Y:S01]  /*21a0*/  UISETP.NE.AND UP0, UPT, UR5, 0x4, UPT ;  /* 0x000000040500788c */ /* 0x000fe2000bf05270 */
[----:B------:R-:W-:Y:S02]  /*21b0*/  VIADD R0, R0, 0xffffffff ;  /* 0xffffffff00007836 */ /* 0x000fe40000000000 */
[C---:B------:R-:W-:Y:S01]  /*21c0*/  ISETP.NE.AND P1, PT, R3.reuse, 0x4, PT ;  /* 0x000000040300780c */ /* 0x040fe20003f25270 */
[----:B------:R-:W-:Y:S02]  /*21d0*/  USEL UR6, URZ, 0x1, UP0 ;  /* 0x000000013f067887 */ /* 0x000fe40008000000 */
[----:B------:R-:W-:Y:S01]  /*21e0*/  USEL UR5, UR5, URZ, UP0 ;  /* 0x0000003f05057287 */ /* 0x000fe20008000000 */
[----:B------:R-:W-:-:S03]  /*21f0*/  SEL R3, R3, RZ, P1 ;  /* 0x000000ff03037207 */ /* 0x000fc60000800000 */
[----:B------:R-:W-:Y:S01]  /*2200*/  LOP3.LUT R7, R7, UR6, RZ, 0x3c, !PT ;  /* 0x0000000607077c12 */ /* 0x000fe2000f8e3cff */
[----:B------:R-:W-:Y:S07]  /*2210*/  @P2 BRA `(.L_x_29) ;  /* 0xfffffff800882947 */ /* 0x000fee000383ffff */
.L_x_22:
[----:B01----:R-:W0:Y:S02]  /*2220*/  LDC R0, c[0x0][0x28c] ;  /* 0x0000a300ff007b82 */ /* 0x003e240000000800 */
[----:B0-----:R-:W-:-:S13]  /*2230*/  ISETP.GE.AND P1, PT, R0, 0x1, PT ;  /* 0x000000010000780c */ /* 0x001fda0003f26270 */
[----:B------:R-:W-:Y:S05]  /*2240*/  @!P1 BRA `(.L_x_30) ;  /* 0x0000000000389947 */ /* 0x000fea0003800000 */
[----:B------:R-:W-:Y:S05]  /*2250*/  @!P0 BRA `(.L_x_31) ;  /* 0x0000000000048947 */ /* 0x000fea0003800000 */
[----:B------:R-:W-:Y:S01]  /*2260*/  BPT.TRAP 0x1 ;  /* 0x000000040000795c */ /* 0x000fe20000300000 */
.L_x_31:
[----:B------:R-:W-:-:S13]  /*2270*/  ISETP.NE.AND P0, PT, R22, RZ, PT ;  /* 0x000000ff1600720c */ /* 0x000fda0003f05270 */
[----:B------:R-:W-:-:S05]  /*2280*/  VOTEU.ANY UP0, P0 ;  /* 0x00000000003f7886 */ /* 0x000fca0000000100 */
[----:B------:R-:W-:-:S06]  /*2290*/  @UP0 UIADD3 UR4, UR44, UR42, URZ ;  /* 0x0000002a2c040290 */ /* 0x000fcc000fffe03f */
[----:B------:R-:W-:-:S04]  /*22a0*/  IMAD.U32 R0, RZ, RZ, UR4 ;  /* 0x00000004ff007e24 */ /* 0x000fc8000f8e00ff */
[----:B------:R-:W-:-:S05]  /*22b0*/  @P0 IMAD.SHL.U32 R0, R0, 0x8, RZ ;  /* 0x0000000800000824 */ /* 0x000fca00078e00ff */
[----:B------:R-:W-:-:S04]  /*22c0*/  @P0 LOP3.LUT R0, R0, 0x18, RZ, 0xc0, !PT ;  /* 0x0000001800000812 */ /* 0x000fc800078ec0ff */
[----:B------:R-:W-:-:S04]  /*22d0*/  @P0 IADD3 R0, R6, 0x20, R0 ;  /* 0x0000002006000810 */ /* 0x000fc80007ffe000 */
[----:B------:R-:W-:-:S04]  /*22e0*/  @P0 PRMT R0, R19, 0x654, R0 ;  /* 0x0000065413000816 */ /* 0x000fc80000000000 */
[----:B------:R0:W-:Y:S01]  /*22f0*/  @P0 SYNCS.ARRIVE.TRANS64.RED.A1T0 RZ, [R0+URZ], RZ ;  /* 0x000000ff00ff09a7 */ /* 0x0001e2000810043f */
[----:B------:R-:W-:-:S13]  /*2300*/  ISETP.GT.U32.AND P0, PT, R18, 0x1, PT ;  /* 0x000000011200780c */ /* 0x000fda0003f04070 */
[----:B0-----:R-:W-:Y:S05]  /*2310*/  @P0 BRA `(.L_x_30) ;  /* 0x0000000000040947 */ /* 0x001fea0003800000 */
[----:B------:R-:W-:Y:S01]  /*2320*/  BPT.TRAP 0x1 ;  /* 0x000000040000795c */ /* 0x000fe20000300000 */
.L_x_30:
[----:B------:R-:W-:Y:S01]  /*2330*/  IMAD.SHL.U32 R3, R70, 0x40, RZ ;  /* 0x0000004046037824 */ /* 0x000fe200078e00ff */
[----:B------:R-:W-:Y:S01]  /*2340*/  ULDC UR6, c[0x0][0x288] ;  /* 0x0000a20000067ab9 */ /* 0x000fe20000000800 */
[----:B------:R-:W-:Y:S01]  /*2350*/  SHF.R.S32.HI R13, RZ, 0x1f, R69 ;  /* 0x0000001fff0d7819 */ /* 0x000fe20000011445 */
[----:B------:R-:W-:Y:S01]  /*2360*/  IMAD.SHL.U32 R6, R71, 0x80, RZ ;  /* 0x0000008047067824 */ /* 0x000fe200078e00ff */
[----:B------:R-:W-:Y:S01]  /*2370*/  ULDC.64 UR4, c[0x0][0x5d0] ;  /* 0x0001740000047ab9 */ /* 0x000fe20000000a00 */
[----:B------:R-:W-:Y:S01]  /*2380*/  LOP3.LUT R10, R3, 0x6, R63, 0xf8, !PT ;  /* 0x00000006030a7812 */ /* 0x000fe200078ef83f */
[----:B------:R-:W-:Y:S01]  /*2390*/  IMAD.WIDE R70, R71, 0x80, R56 ;  /* 0x0000008047467825 */ /* 0x000fe200078e0238 */
[----:B------:R-:W-:Y:S01]  /*23a0*/  ISETP.GE.AND P0, PT, R3, UR6, PT ;  /* 0x0000000603007c0c */ /* 0x000fe2000bf06270 */
[----:B------:R-:W-:Y:S01]  /*23b0*/  ULDC UR6, c[0x0][0x284] ;  /* 0x0000a10000067ab9 */ /* 0x000fe20000000800 */
[----:B------:R-:W-:Y:S01]  /*23c0*/  SHF.R.S32.HI R11, RZ, 0x1f, R10 ;  /* 0x0000001fff0b7819 */ /* 0x000fe2000001140a */
[----:B------:R-:W-:Y:S01]  /*23d0*/  IMAD R0, R13, UR4, RZ ;  /* 0x000000040d007c24 */ /* 0x000fe2000f8e02ff */
[----:B------:R-:W-:-:S03]  /*23e0*/  ISETP.GE.OR P0, PT, R6, UR6, P0 ;  /* 0x0000000606007c0c */ /* 0x000fc60008706670 */
[C---:B------:R-:W-:Y:S02]  /*23f0*/  IMAD R7, R69.reuse, UR5, R0 ;  /* 0x0000000545077c24 */ /* 0x040fe4000f8e0200 */
[----:B------:R-:W-:Y:S01]  /*2400*/  IMAD.WIDE.U32 R4, R69, UR4, R10 ;  /* 0x0000000445047c25 */ /* 0x000fe2000f8e000a */
[----:B------:R-:W-:-:S03]  /*2410*/  ULDC.64 UR4, c[0x0][0x5c8] ;  /* 0x0001720000047ab9 */ /* 0x000fc60000000a00 */
[----:B------:R-:W-:Y:S02]  /*2420*/  IMAD R9, R71, UR4, RZ ;  /* 0x0000000447097c24 */ /* 0x000fe4000f8e02ff */
[----:B------:R-:W-:Y:S02]  /*2430*/  IMAD.IADD R5, R5, 0x1, R7 ;  /* 0x0000000105057824 */ /* 0x000fe400078e0207 */
[C---:B------:R-:W-:Y:S02]  /*2440*/  IMAD R9, R70.reuse, UR5, R9 ;  /* 0x0000000546097c24 */ /* 0x040fe4000f8e0209 */
[----:B------:R-:W-:-:S04]  /*2450*/  IMAD.WIDE.U32 R72, R70, UR4, R4 ;  /* 0x0000000446487c25 */ /* 0x000fc8000f8e0004 */
[----:B------:R-:W-:Y:S01]  /*2460*/  IMAD.MOV.U32 R0, RZ, RZ, -0x1 ;  /* 0xffffffffff007424 */ /* 0x000fe200078e00ff */
[----:B------:R-:W-:Y:S06]  /*2470*/  @P0 BRA `(.L_x_32) ;  /* 0x00000020009c0947 */ /* 0x000fec0003800000 */
[----:B-----5:R-:W-:Y:S01]  /*2480*/  FSETP.NEU.AND P0, PT, R58, RZ, PT ;  /* 0x000000ff3a00720b */ /* 0x020fe20003f0d000 */
[----:B------:R-:W-:Y:S01]  /*2490*/  IMAD.IADD R4, R62, 0x1, -R3 ;  /* 0x000000013e047824 */ /* 0x000fe200078e0a03 */
[----:B------:R-:W-:Y:S01]  /*24a0*/  BSSY B0, `(.L_x_32) ;  /* 0x0000224000007945 */ /* 0x000fe20003800000 */
[----:B------:R-:W-:Y:S02]  /*24b0*/  IMAD.IADD R3, R67, 0x1, -R6 ;  /* 0x0000000143037824 */ /* 0x000fe400078e0a06 */
[----:B------:R-:W-:Y:S01]  /*24c0*/  IMAD.IADD R83, R73, 0x1, R9 ;  /* 0x0000000149537824 */ /* 0x000fe200078e0209 */
[----:B------:R-:W-:-:S04]  /*24d0*/  ISETP.GT.AND P2, PT, R4, RZ, PT ;  /* 0x000000ff0400720c */ /* 0x000fc80003f44270 */
[----:B------:R-:W-:-:S03]  /*24e0*/  ISETP.GT.AND P1, PT, R3, RZ, P2 ;  /* 0x000000ff0300720c */ /* 0x000fc60001724270 */
[----:B------:R-:W-:Y:S10]  /*24f0*/  @!P0 BRA `(.L_x_33) ;  /* 0x0000001400e88947 */ /* 0x000ff40003800000 */
[----:B------:R-:W0:Y:S01]  /*2500*/  LDC.64 R76, c[0x0][0x5b8] ;  /* 0x00016e00ff4c7b82 */ /* 0x000e220000000a00 */
[----:B------:R-:W-:-:S07]  /*2510*/  ULDC.64 UR4, c[0x0][0x5c0] ;  /* 0x0001700000047ab9 */ /* 0x000fce0000000a00 */
[----:B------:R-:W1:Y:S08]  /*2520*/  LDC.64 R78, c[0x0][0x5b0] ;  /* 0x00016c00ff4e7b82 */ /* 0x000e700000000a00 */
[----:B------:R-:W2:Y:S01]  /*2530*/  LDC.64 R80, c[0x0][0x5a8] ;  /* 0x00016a00ff507b82 */ /* 0x000ea20000000a00 */
[-C--:B0-----:R-:W-:Y:S02]  /*2540*/  IMAD R6, R13, R76.reuse, RZ ;  /* 0x0000004c0d067224 */ /* 0x081fe400078e02ff */
[----:B------:R-:W-:-:S04]  /*2550*/  IMAD.WIDE.U32 R74, R69, R76, R10 ;  /* 0x0000004c454a7225 */ /* 0x000fc800078e000a */
[----:B------:R-:W-:Y:S02]  /*2560*/  IMAD R73, R69, R77, R6 ;  /* 0x0000004d45497224 */ /* 0x000fe400078e0206 */
[-C--:B-1----:R-:W-:Y:S02]  /*2570*/  IMAD R5, R71, R78.reuse, RZ ;  /* 0x0000004e47057224 */ /* 0x082fe400078e02ff */
[----:B------:R-:W-:Y:S02]  /*2580*/  IMAD.IADD R13, R75, 0x1, R73 ;  /* 0x000000014b0d7824 */ /* 0x000fe400078e0249 */
[----:B------:R-:W-:Y:S02]  /*2590*/  IMAD.MOV.U32 R12, RZ, RZ, R74 ;  /* 0x000000ffff0c7224 */ /* 0x000fe400078e004a */
[C---:B------:R-:W-:Y:S02]  /*25a0*/  IMAD R77, R70.reuse, R79, R5 ;  /* 0x0000004f464d7224 */ /* 0x040fe400078e0205 */
[----:B------:R-:W-:-:S04]  /*25b0*/  IMAD.WIDE.U32 R6, R70, R78, R12 ;  /* 0x0000004e46067225 */ /* 0x000fc800078e000c */
[----:B------:R-:W-:Y:S01]  /*25c0*/  IMAD.IADD R5, R7, 0x1, R77 ;  /* 0x0000000107057824 */ /* 0x000fe200078e024d */
[----:B--2---:R-:W-:-:S04]  /*25d0*/  LEA R14, P0, R6, R80, 0x1 ;  /* 0x00000050060e7211 */ /* 0x004fc800078008ff */
[----:B------:R-:W-:-:S05]  /*25e0*/  LEA.HI.X R15, R6, R81, R5, 0x1, P0 ;  /* 0x00000051060f7211 */ /* 0x000fca00000f0c05 */
[----:B------:R0:W2:Y:S01]  /*25f0*/  @P1 LDG.E.LTC128B.U16 R5, desc[UR36][R14.64] ;  /* 0x000000240e051981 */ /* 0x0000a2000c1e1520 */
[----:B------:R-:W-:Y:S01]  /*2600*/  LEA R8, P0, R72, UR4, 0x1 ;  /* 0x0000000448087c11 */ /* 0x000fe2000f8008ff */
[----:B------:R-:W-:Y:S01]  /*2610*/  IMAD.WIDE.U32 R6, R70, R78, R10 ;  /* 0x0000004e46067225 */ /* 0x000fe200078e000a */
[----:B------:R-:W-:Y:S03]  /*2620*/  BSSY B1, `(.L_x_34) ;  /* 0x0000012000017945 */ /* 0x000fe60003800000 */
[----:B------:R-:W-:Y:S02]  /*2630*/  IMAD.IADD R7, R77, 0x1, R7 ;  /* 0x000000014d077824 */ /* 0x000fe400078e0207 */
[----:B------:R-:W-:Y:S01]  /*2640*/  IMAD.WIDE.U32 R20, R69, R76, R6 ;  /* 0x0000004c45147225 */ /* 0x000fe200078e0006 */
[----:B0-----:R-:W-:-:S03]  /*2650*/  SHF.L.U64.HI R15, R78, 0x3, R79 ;  /* 0x000000034e0f7819 */ /* 0x001fc6000001024f */
[----:B------:R-:W-:Y:S01]  /*2660*/  IMAD.IADD R7, R73, 0x1, R21 ;  /* 0x0000000149077824 */ /* 0x000fe200078e0215 */
[----:B------:R-:W-:Y:S01]  /*2670*/  LEA R6, P4, R20, R80, 0x1 ;  /* 0x0000005014067211 */ /* 0x000fe200078808ff */
[----:B------:R-:W-:-:S03]  /*2680*/  IMAD.SHL.U32 R14, R78, 0x8, RZ ;  /* 0x000000084e0e7824 */ /* 0x000fc600078e00ff */
[----:B------:R-:W-:Y:S01]  /*2690*/  LEA.HI.X R7, R20, R81, R7, 0x1, P4 ;  /* 0x0000005114077211 */ /* 0x000fe200020f0c07 */
[----:B--2---:R-:W-:-:S04]  /*26a0*/  IMAD.U32 R9, R5, 0x10000, RZ ;  /* 0x0001000005097824 */ /* 0x004fc800078e00ff */
[----:B------:R-:W-:-:S04]  /*26b0*/  FMUL R9, R9, R58 ;  /* 0x0000003a09097220 */ /* 0x000fc80000400000 */
[----:B------:R-:W-:Y:S01]  /*26c0*/  FFMA R24, R24, R23, R9 ;  /* 0x0000001718187223 */ /* 0x000fe20000000009 */
[----:B------:R-:W-:Y:S02]  /*26d0*/  LEA.HI.X R9, R72, UR5, R83, 0x1, P0 ;  /* 0x0000000548097c11 */ /* 0x000fe400080f0c53 */
[----:B------:R-:W-:Y:S02]  /*26e0*/  ISETP.GT.AND P0, PT, R4, 0x1, PT ;  /* 0x000000010400780c */ /* 0x000fe40003f04270 */
[----:B------:R-:W-:Y:S02]  /*26f0*/  F2FP.BF16.F32.PACK_AB R24, RZ, R24 ;  /* 0x00000018ff18723e */ /* 0x000fe400000010ff */
[----:B------:R-:W-:-:S03]  /*2700*/  ISETP.GT.AND P3, PT, R3, RZ, P0 ;  /* 0x000000ff0300720c */ /* 0x000fc60000764270 */
[----:B------:R0:W-:Y:S10]  /*2710*/  @P1 STG.E.U16 desc[UR36][R8.64], R24 ;  /* 0x0000001808001986 */ /* 0x0001f4000c101524 */
[----:B------:R-:W-:Y:S05]  /*2720*/  @!P3 BRA `(.L_x_35) ;  /* 0x000000000004b947 */ /* 0x000fea0003800000 */
[----:B------:R1:W5:Y:S02]  /*2730*/  LDG.E.LTC128B.U16 R5, desc[UR36][R6.64+0x2] ;  /* 0x0000022406057981 */ /* 0x000364000c1e1520 */
.L_x_35:
[----:B------:R-:W-:Y:S05]  /*2740*/  BSYNC B1 ;  /* 0x0000000000017941 */ /* 0x000fea0003800000 */
.L_x_34:
[----:B-----5:R-:W-:Y:S01]  /*2750*/  IMAD.U32 R71, R5, 0x10000, RZ ;  /* 0x0001000005477824 */ /* 0x020fe200078e00ff */
[----:B------:R-:W-:Y:S01]  /*2760*/  ISETP.GT.AND P2, PT, R3, 0x8, P2 ;  /* 0x000000080300780c */ /* 0x000fe20001744270 */
[----:B------:R-:W-:Y:S01]  /*2770*/  IMAD.WIDE.U32 R20, R70, R78, R14 ;  /* 0x0000004e46147225 */ /* 0x000fe200078e000e */
[----:B0-----:R-:W-:-:S03]  /*2780*/  PRMT R24, R5, 0x7610, R24 ;  /* 0x0000761005187816 */ /* 0x001fc60000000018 */
[----:B------:R-:W-:Y:S01]  /*2790*/  FMUL R12, R71, R58 ;  /* 0x0000003a470c7220 */ /* 0x000fe20000400000 */
[----:B------:R-:W-:Y:S01]  /*27a0*/  IMAD.IADD R77, R77, 0x1, R21 ;  /* 0x000000014d4d7824 */ /* 0x000fe200078e0215 */
[----:B------:R-:W-:Y:S02]  /*27b0*/  IADD3 R74, P1, R74, R20, RZ ;  /* 0x000000144a4a7210 */ /* 0x000fe40007f3e0ff */
[----:B------:R-:W-:-:S03]  /*27c0*/  FFMA R12, R25, R23, R12 ;  /* 0x00000017190c7223 */ /* 0x000fc6000000000c */
[----:B------:R-:W-:Y:S02]  /*27d0*/  IMAD.X R13, R77, 0x1, R13, P1 ;  /* 0x000000014d0d7824 */ /* 0x000fe400008e060d */
[----:B------:R-:W-:Y:S02]  /*27e0*/  F2FP.BF16.F32.PACK_AB R12, RZ, R12 ;  /* 0x0000000cff0c723e */ /* 0x000fe400000010ff */
[----:B------:R-:W-:Y:S02]  /*27f0*/  LEA R14, P1, R74, R80, 0x1 ;  /* 0x000000504a0e7211 */ /* 0x000fe400078208ff */
[----:B------:R-:W-:Y:S02]  /*2800*/  PRMT R21, R12, 0x7610, R21 ;  /* 0x000076100c157816 */ /* 0x000fe40000000015 */
[----:B------:R-:W-:-:S03]  /*2810*/  LEA.HI.X R15, R74, R81, R13, 0x1, P1 ;  /* 0x000000514a0f7211 */ /* 0x000fc600008f0c0d */
[----:B------:R0:W-:Y:S04]  /*2820*/  @P3 STG.E.U16 desc[UR36][R8.64+0x2], R21 ;  /* 0x0000021508003986 */ /* 0x0001e8000c101524 */
[----:B------:R-:W2:Y:S01]  /*2830*/  @P2 LDG.E.LTC128B.U16 R24, desc[UR36][R14.64] ;  /* 0x000000240e182981 */ /* 0x000ea2000c1e1520 */
[----:B------:R-:W-:Y:S01]  /*2840*/  IADD3 R20, P1, R10, R20, RZ ;  /* 0x000000140a147210 */ /* 0x000fe20007f3e0ff */
[----:B------:R-:W-:Y:S01]  /*2850*/  BSSY B1, `(.L_x_36) ;  /* 0x0000011000017945 */ /* 0x000fe20003800000 */
[----:B------:R-:W-:Y:S02]  /*2860*/  SHF.L.U64.HI R13, R59, 0x1, R60 ;  /* 0x000000013b0d7819 */ /* 0x000fe4000001023c */
[----:B------:R-:W-:Y:S01]  /*2870*/  ISETP.GT.AND P0, PT, R3, 0x8, P0 ;  /* 0x000000080300780c */ /* 0x000fe20000704270 */
[----:B0-----:R-:W-:Y:S01]  /*2880*/  IMAD.X R21, R11, 0x1, R77, P1 ;  /* 0x000000010b157824 */ /* 0x001fe200008e064d */
[----:B------:R-:W-:Y:S01]  /*2890*/  LEA R12, P1, R59, R8, 0x1 ;  /* 0x000000083b0c7211 */ /* 0x000fe200078208ff */
[----:B------:R-:W-:-:S04]  /*28a0*/  IMAD.WIDE.U32 R20, R69, R76, R20 ;  /* 0x0000004c45147225 */ /* 0x000fc800078e0014 */
[----:B------:R-:W-:Y:S01]  /*28b0*/  IMAD.X R13, R13, 0x1, R9, P1 ;  /* 0x000000010d0d7824 */ /* 0x000fe200008e0609 */
[----:B------:R-:W-:Y:S01]  /*28c0*/  LEA R10, P3, R20, R80, 0x1 ;  /* 0x00000050140a7211 */ /* 0x000fe200078608ff */
[----:B------:R-:W-:-:S05]  /*28d0*/  IMAD.IADD R11, R73, 0x1, R21 ;  /* 0x00000001490b7824 */ /* 0x000fca00078e0215 */
[----:B------:R-:W-:Y:S01]  /*28e0*/  LEA.HI.X R11, R20, R81, R11, 0x1, P3 ;  /* 0x00000051140b7211 */ /* 0x000fe200018f0c0b */
[----:B--2---:R-:W-:-:S04]  /*28f0*/  IMAD.U32 R5, R24, 0x10000, RZ ;  /* 0x0001000018057824 */ /* 0x004fc800078e00ff */
[----:B------:R-:W-:-:S04]  /*2900*/  FMUL R5, R5, R58 ;  /* 0x0000003a05057220 */ /* 0x000fc80000400000 */
[----:B------:R-:W-:-:S05]  /*2910*/  FFMA R5, R26, R23, R5 ;  /* 0x000000171a057223 */ /* 0x000fca0000000005 */
[----:B------:R-:W-:-:S05]  /*2920*/  F2FP.BF16.F32.PACK_AB R5, RZ, R5 ;  /* 0x00000005ff05723e */ /* 0x000fca00000010ff */
[----:B------:R0:W-:Y:S01]  /*2930*/  @P2 STG.E.U16 desc[UR36][R12.64], R5 ;  /* 0x000000050c002986 */ /* 0x0001e2000c101524 */
[----:B------:R-:W-:Y:S05]  /*2940*/  @!P0 BRA `(.L_x_37) ;  /* 0x0000000000048947 */ /* 0x000fea0003800000 */
[----:B------:R2:W5:Y:S02]  /*2950*/  LDG.E.LTC128B.U16 R24, desc[UR36][R10.64+0x2] ;  /* 0x000002240a187981 */ /* 0x000564000c1e1520 */
.L_x_37:
[----:B------:R-:W-:Y:S05]  /*2960*/  BSYNC B1 ;  /* 0x0000000000017941 */ /* 0x000fea0003800000 */
.L_x_36:
[----:B0----5:R-:W-:Y:S01]  /*2970*/  IMAD.U32 R5, R24, 0x10000, RZ ;  /* 0x0001000018057824 */ /* 0x021fe200078e00ff */
[----:B------:R-:W-:Y:S01]  /*2980*/  ISETP.GT.AND P1, PT, R4, 0x8, PT ;  /* 0x000000080400780c */ /* 0x000fe20003f24270 */
[----:B------:R-:W-:Y:S02]  /*2990*/  BSSY B1, `(.L_x_38) ;  /* 0x0000008000017945 */ /* 0x000fe40003800000 */
[----:B------:R-:W-:Y:S01]  /*29a0*/  FMUL R14, R5, R58 ;  /* 0x0000003a050e7220 */ /* 0x000fe20000400000 */
[----:B------:R-:W-:-:S03]  /*29b0*/  ISETP.GT.AND P2, PT, R3, RZ, P1 ;  /* 0x000000ff0300720c */ /* 0x000fc60000f44270 */
[----:B------:R-:W-:-:S05]  /*29c0*/  FFMA R14, R27, R23, R14 ;  /* 0x000000171b0e7223 */ /* 0x000fca000000000e */
[----:B------:R-:W-:-:S05]  /*29d0*/  F2FP.BF16.F32.PACK_AB R14, RZ, R14 ;  /* 0x0000000eff0e723e */ /* 0x000fca00000010ff */
[----:B------:R0:W-:Y:S01]  /*29e0*/  @P0 STG.E.U16 desc[UR36][R12.64+0x2], R14 ;  /* 0x0000020e0c000986 */ /* 0x0001e2000c101524 */
[----:B------:R-:W-:Y:S05]  /*29f0*/  @!P2 BRA `(.L_x_39) ;  /* 0x000000000004a947 */ /* 0x000fea0003800000 */
[----:B------:R3:W5:Y:S02]  /*2a00*/  LDG.E.LTC128B.U16 R24, desc[UR36][R6.64+0x10] ;  /* 0x0000102406187981 */ /* 0x000764000c1e1520 */
.L_x_39:
[----:B------:R-:W-:Y:S05]  /*2a10*/  BSYNC B1 ;  /* 0x0000000000017941 */ /* 0x000fea0003800000 */
.L_x_38:
[----:B-----5:R-:W-:Y:S01]  /*2a20*/  IMAD.U32 R5, R24, 0x10000, RZ ;  /* 0x0001000018057824 */ /* 0x020fe200078e00ff */
        /* <DEDUP_REMOVED lines=9> */
.L_x_41:
[----:B------:R-:W-:Y:S05]  /*2ac0*/  BSYNC B1 ;  /* 0x0000000000017941 */ /* 0x000fea0003800000 */
.L_x_40:
[----:B----45:R-:W-:Y:S01]  /*2ad0*/  IMAD.U32 R5, R24, 0x10000, RZ ;  /* 0x0001000018057824 */ /* 0x030fe200078e00ff */
[----:B------:R-:W-:Y:S01]  /*2ae0*/  ISETP.GT.AND P1, PT, R3, 0x8, P1 ;  /* 0x000000080300780c */ /* 0x000fe20000f24270 */
[----:B------:R-:W-:Y:S02]  /*2af0*/  BSSY B1, `(.L_x_42) ;  /* 0x0000007000017945 */ /* 0x000fe40003800000 */
[----:B0-----:R-:W-:-:S04]  /*2b00*/  FMUL R14, R5, R58 ;  /* 0x0000003a050e7220 */ /* 0x001fc80000400000 */
[----:B------:R-:W-:-:S05]  /*2b10*/  FFMA R14, R29, R23, R14 ;  /* 0x000000171d0e7223 */ /* 0x000fca000000000e */
[----:B------:R-:W-:-:S05]  /*2b20*/  F2FP.BF16.F32.PACK_AB R14, RZ, R14 ;  /* 0x0000000eff0e723e */ /* 0x000fca00000010ff */
[----:B------:R0:W-:Y:S01]  /*2b30*/  @P3 STG.E.U16 desc[UR36][R8.64+0x12], R14 ;  /* 0x0000120e08003986 */ /* 0x0001e2000c101524 */
[----:B------:R-:W-:Y:S05]  /*2b40*/  @!P1 BRA `(.L_x_43) ;  /* 0x0000000000049947 */ /* 0x000fea0003800000 */
[----:B------:R4:W5:Y:S02]  /*2b50*/  LDG.E.LTC128B.U16 R24, desc[UR36][R10.64+0x10] ;  /* 0x000010240a187981 */ /* 0x000964000c1e1520 */
.L_x_43:
[----:B------:R-:W-:Y:S05]  /*2b60*/  BSYNC B1 ;  /* 0x0000000000017941 */ /* 0x000fea0003800000 */
.L_x_42:
[----:B-----5:R-:W-:Y:S01]  /*2b70*/  IMAD.U32 R5, R24, 0x10000, RZ ;  /* 0x0001000018057824 */ /* 0x020fe200078e00ff */
[----:B------:R-:W-:Y:S01]  /*2b80*/  ISETP.GT.AND P0, PT, R3, 0x8, P0 ;  /* 0x000000080300780c */ /* 0x000fe20000704270 */
[----:B------:R-:W-:Y:S02]  /*2b90*/  BSSY B1, `(.L_x_44) ;  /* 0x0000007000017945 */ /* 0x000fe40003800000 */
[----:B------:R-:W-:-:S04]  /*2ba0*/  FMUL R5, R5, R58 ;  /* 0x0000003a05057220 */ /* 0x000fc80000400000 */
[----:B------:R-:W-:-:S05]  /*2bb0*/  FFMA R5, R30, R23, R5 ;  /* 0x000000171e057223 */ /* 0x000fca0000000005 */
[----:B------:R-:W-:-:S05]  /*2bc0*/  F2FP.BF16.F32.PACK_AB R5, RZ, R5 ;  /* 0x00000005ff05723e */ /* 0x000fca00000010ff */
[----:B------:R0:W-:Y:S01]  /*2bd0*/  @P1 STG.E.U16 desc[UR36][R12.64+0x10], R5 ;  /* 0x000010050c001986 */ /* 0x0001e2000c101524 */
[----:B------:R-:W-:Y:S05]  /*2be0*/  @!P0 BRA `(.L_x_45) ;  /* 0x0000000000048947 */ /* 0x000fea0003800000 */
[----:B------:R0:W5:Y:S02]  /*2bf0*/  LDG.E.LTC128B.U16 R24, desc[UR36][R10.64+0x12] ;  /* 0x000012240a187981 */ /* 0x000164000c1e1520 */
.L_x_45:
[----:B------:R-:W-:Y:S05]  /*2c00*/  BSYNC B1 ;  /* 0x0000000000017941 */ /* 0x000fea0003800000 */
.L_x_44:
        /* <DEDUP_REMOVED lines=10> */
.L_x_47:
[----:B------:R-:W-:Y:S05]  /*2cb0*/  BSYNC B1 ;  /* 0x0000000000017941 */ /* 0x000fea0003800000 */
.L_x_46:
        /* <DEDUP_REMOVED lines=10> */
.L_x_49:
[----:B------:R-:W-:Y:S05]  /*2d60*/  BSYNC B1 ;  /* 0x0000000000017941 */ /* 0x000fea0003800000 */
.L_x_48:
[----:B0----5:R-:W-:Y:S01]  /*2d70*/  IMAD.U32 R5, R24, 0x10000, RZ ;  /* 0x0001000018057824 */ /* 0x021fe200078e00ff */
        /* <DEDUP_REMOVED lines=8> */
.L_x_51:
[----:B------:R-:W-:Y:S05]  /*2e00*/  BSYNC B1 ;  /* 0x0000000000017941 */ /* 0x000fea0003800000 */
.L_x_50:
        /* <DEDUP_REMOVED lines=9> */
.L_x_53:
[----:B------:R-:W-:Y:S05]  /*2ea0*/  BSYNC B1 ;  /* 0x0000000000017941 */ /* 0x000fea0003800000 */
.L_x_52:
        /* <DEDUP_REMOVED lines=10> */
.L_x_55:
[----:B------:R-:W-:Y:S05]  /*2f50*/  BSYNC B1 ;  /* 0x0000000000017941 */ /* 0x000fea0003800000 */
.L_x_54:
        /* <DEDUP_REMOVED lines=10> */
.L_x_57:
[----:B------:R-:W-:Y:S05]  /*3000*/  BSYNC B1 ;  /* 0x0000000000017941 */ /* 0x000fea0003800000 */
.L_x_56:
        /* <DEDUP_REMOVED lines=9> */
.L_x_59:
[----:B------:R-:W-:Y:S05]  /*30a0*/  BSYNC B1 ;  /* 0x0000000000017941 */ /* 0x000fea0003800000 */
.L_x_58:
        /* <DEDUP_REMOVED lines=9> */
.L_x_61:
[----:B------:R-:W-:Y:S05]  /*3140*/  BSYNC B1 ;  /* 0x0000000000017941 */ /* 0x000fea0003800000 */
.L_x_60:
        /* <DEDUP_REMOVED lines=10> */
.L_x_63:
[----:B------:R-:W-:Y:S05]  /*31f0*/  BSYNC B1 ;  /* 0x0000000000017941 */ /* 0x000fea0003800000 */
.L_x_62:
        /* <DEDUP_REMOVED lines=10> */
.L_x_65:
[----:B------:R-:W-:Y:S05]  /*32a0*/  BSYNC B1 ;  /* 0x0000000000017941 */ /* 0x000fea0003800000 */
.L_x_64:
        /* <DEDUP_REMOVED lines=9> */
.L_x_67:
[----:B------:R-:W-:Y:S05]  /*3340*/  BSYNC B1 ;  /* 0x0000000000017941 */ /* 0x000fea0003800000 */
.L_x_66:
        /* <DEDUP_REMOVED lines=9> */
.L_x_69:
[----:B------:R-:W-:Y:S05]  /*33e0*/  BSYNC B1 ;  /* 0x0000000000017941 */ /* 0x000fea0003800000 */
.L_x_68:
        /* <DEDUP_REMOVED lines=10> */
.L_x_71:
[----:B------:R-:W-:Y:S05]  /*3490*/  BSYNC B1 ;  /* 0x0000000000017941 */ /* 0x000fea0003800000 */
.L_x_70:
        /* <DEDUP_REMOVED lines=10> */
.L_x_73:
[----:B------:R-:W-:Y:S05]  /*3540*/  BSYNC B1 ;  /* 0x0000000000017941 */ /* 0x000fea0003800000 */
.L_x_72:
        /* <DEDUP_REMOVED lines=9> */
.L_x_75:
[----:B------:R-:W-:Y:S05]  /*35e0*/  BSYNC B1 ;  /* 0x0000000000017941 */ /* 0x000fea0003800000 */
.L_x_74:
        /* <DEDUP_REMOVED lines=9> */
.L_x_77:
[----:B------:R-:W-:Y:S05]  /*3680*/  BSYNC B1 ;  /* 0x0000000000017941 */ /* 0x000fea0003800000 */
.L_x_76:
        /* <DEDUP_REMOVED lines=10> */
.L_x_79:
[----:B------:R-:W-:Y:S05]  /*3730*/  BSYNC B1 ;  /* 0x0000000000017941 */ /* 0x000fea0003800000 */
.L_x_78:
        /* <DEDUP_REMOVED lines=10> */
.L_x_81:
[----:B------:R-:W-:Y:S05]  /*37e0*/  BSYNC B1 ;  /* 0x0000000000017941 */ /* 0x000fea0003800000 */
.L_x_80:
        /* <DEDUP_REMOVED lines=9> */
.L_x_83:
[----:B------:R-:W-:Y:S05]  /*3880*/  BSYNC B1 ;  /* 0x0000000000017941 */ /* 0x000fea0003800000 */
.L_x_82:
        /* <DEDUP_REMOVED lines=9> */
.L_x_85:
[----:B------:R-:W-:Y:S05]  /*3920*/  BSYNC B1 ;  /* 0x0000000000017941 */ /* 0x000fea0003800000 */
.L_x_84:
        /* <DEDUP_REMOVED lines=10> */
.L_x_87:
[----:B------:R-:W-:Y:S05]  /*39d0*/  BSYNC B1 ;  /* 0x0000000000017941 */ /* 0x000fea0003800000 */
.L_x_86:
[----:B-----5:R-:W-:Y:S01]  /*39e0*/  IMAD.U32 R5, R24, 0x10000, RZ ;  /* 0x0001000018057824 */ /* 0x020fe200078e00ff */
[----:B------:R-:W-:Y:S01]  /*39f0*/  ISETP.GT.AND P0, PT, R4, 0x39, PT ;  /* 0x000000390400780c */ /* 0x000fe20003f04270 */
[----:B------:R-:W-:Y:S01]  /*3a00*/  @P2 IMAD.MOV.U32 R4, RZ, RZ, R8 ;  /* 0x000000ffff042224 */ /* 0x000fe200078e0008 */
[----:B------:R-:W-:Y:S01]  /*3a10*/  BSSY B1, `(.L_x_88) ;  /* 0x000000a000017945 */ /* 0x000fe20003800000 */
[----:B------:R-:W-:Y:S01]  /*3a20*/  FMUL R5, R5, R58 ;  /* 0x0000003a05057220 */ /* 0x000fe20000400000 */
[----:B------:R-:W-:-:S03]  /*3a30*/  ISETP.GT.AND P3, PT, R3, RZ, P0 ;  /* 0x000000ff0300720c */ /* 0x000fc60000764270 */
[----:B------:R-:W-:-:S05]  /*3a40*/  FFMA R5, R52, R23, R5 ;  /* 0x0000001734057223 */ /* 0x000fca0000000005 */
[----:B------:R-:W-:-:S04]  /*3a50*/  F2FP.BF16.F32.PACK_AB R5, RZ, R5 ;  /* 0x00000005ff05723e */ /* 0x000fc800000010ff */
[----:B0-----:R-:W-:Y:S01]  /*3a60*/  PRMT R14, R5, 0x7610, R14 ;  /* 0x00007610050e7816 */ /* 0x001fe2000000000e */
[----:B------:R-:W-:-:S05]  /*3a70*/  @P2 IMAD.MOV.U32 R5, RZ, RZ, R9 ;  /* 0x000000ffff052224 */ /* 0x000fca00078e0009 */
[----:B------:R0:W-:Y:S01]  /*3a80*/  @P2 STG.E.U16 desc[UR36][R4.64+0x70], R14 ;  /* 0x0000700e04002986 */ /* 0x0001e2000c101524 */
[----:B------:R-:W-:Y:S05]  /*3a90*/  @!P3 BRA `(.L_x_89) ;  /* 0x000000000004b947 */ /* 0x000fea0003800000 */
[----:B------:R0:W5:Y:S02]  /*3aa0*/  LDG.E.LTC128B.U16 R24, desc[UR36][R6.64+0x72] ;  /* 0x0000722406187981 */ /* 0x000164000c1e1520 */
.L_x_89:
[----:B------:R-:W-:Y:S05]  /*3ab0*/  BSYNC B1 ;  /* 0x0000000000017941 */ /* 0x000fea0003800000 */
.L_x_88:
        /* <DEDUP_REMOVED lines=9> */
.L_x_91:
[----:B------:R-:W-:Y:S05]  /*3b50*/  BSYNC B1 ;  /* 0x0000000000017941 */ /* 0x000fea0003800000 */
.L_x_90:
[----:B-----5:R-:W-:Y:S01]  /*3b60*/  IMAD.U32 R5, R24, 0x10000, RZ ;  /* 0x0001000018057824 */ /* 0x020fe200078e00ff */
[----:B------:R-:W-:Y:S01]  /*3b70*/  ISETP.GT.AND P0, PT, R3, 0x8, P0 ;  /* 0x000000080300780c */ /* 0x000fe20000704270 */
[----:B0-----:R-:W-:Y:S01]  /*3b80*/  @P1 IMAD.MOV.U32 R4, RZ, RZ, R12 ;  /* 0x000000ffff041224 */ /* 0x001fe200078e000c */
[----:B------:R-:W-:Y:S01]  /*3b90*/  BSSY B1, `(.L_x_92) ;  /* 0x0000009000017945 */ /* 0x000fe20003800000 */
[----:B------:R-:W-:-:S04]  /*3ba0*/  FMUL R5, R5, R58 ;  /* 0x0000003a05057220 */ /* 0x000fc80000400000 */
[----:B------:R-:W-:-:S05]  /*3bb0*/  FFMA R5, R54, R23, R5 ;  /* 0x0000001736057223 */ /* 0x000fca0000000005 */
[----:B------:R-:W-:-:S04]  /*3bc0*/  F2FP.BF16.F32.PACK_AB R5, RZ, R5 ;  /* 0x00000005ff05723e */ /* 0x000fc800000010ff */
[----:B-1-3--:R-:W-:Y:S01]  /*3bd0*/  PRMT R6, R5, 0x7610, R6 ;  /* 0x0000761005067816 */ /* 0x00afe20000000006 */
[----:B------:R-:W-:-:S05]  /*3be0*/  @P1 IMAD.MOV.U32 R5, RZ, RZ, R13 ;  /* 0x000000ffff051224 */ /* 0x000fca00078e000d */
[----:B------:R0:W-:Y:S01]  /*3bf0*/  @P1 STG.E.U16 desc[UR36][R4.64+0x70], R6 ;  /* 0x0000700604001986 */ /* 0x0001e2000c101524 */
[----:B------:R-:W-:Y:S05]  /*3c00*/  @!P0 BRA `(.L_x_93) ;  /* 0x0000000000048947 */ /* 0x000fea0003800000 */
[----:B------:R1:W5:Y:S02]  /*3c10*/  LDG.E.LTC128B.U16 R24, desc[UR36][R10.64+0x72] ;  /* 0x000072240a187981 */ /* 0x000364000c1e1520 */
.L_x_93:
[----:B------:R-:W-:Y:S05]  /*3c20*/  BSYNC B1 ;  /* 0x0000000000017941 */ /* 0x000fea0003800000 */
.L_x_92:
[----:B------:R-:W-:Y:S05]  /*3c30*/  @!P0 BRA `(.L_x_94) ;  /* 0x0000000800a88947 */ /* 0x000fea0003800000 */
[----:B-----5:R-:W-:-:S04]  /*3c40*/  IMAD.U32 R3, R24, 0x10000, RZ ;  /* 0x0001000018037824 */ /* 0x020fc800078e00ff */
[----:B0-----:R-:W-:-:S04]  /*3c50*/  FMUL R4, R3, R58 ;  /* 0x0000003a03047220 */ /* 0x001fc80000400000 */
[----:B------:R-:W-:-:S05]  /*3c60*/  FFMA R4, R55, R23, R4 ;  /* 0x0000001737047223 */ /* 0x000fca0000000004 */
[----:B------:R-:W-:-:S05]  /*3c70*/  F2FP.BF16.F32.PACK_AB R4, RZ, R4 ;  /* 0x00000004ff04723e */ /* 0x000fca00000010ff */
[----:B------:R3:W-:Y:S01]  /*3c80*/  STG.E.U16 desc[UR36][R12.64+0x72], R4 ;  /* 0x000072040c007986 */ /* 0x0007e2000c101524 */
[----:B------:R-:W-:Y:S05]  /*3c90*/  BRA `(.L_x_94) ;  /* 0x0000000800907947 */ /* 0x000fea0003800000 */
.L_x_33:
[----:B------:R-:W-:Y:S01]  /*3ca0*/  ISETP.GT.AND P3, PT, R4, 0x1, PT ;  /* 0x000000010400780c */ /* 0x000fe20003f64270 */
[----:B------:R-:W-:Y:S01]  /*3cb0*/  ULDC.64 UR4, c[0x0][0x5c0] ;  /* 0x0001700000047ab9 */ /* 0x000fe20000000a00 */
[-C--:B------:R-:W-:Y:S01]  /*3cc0*/  FMUL R24, R24, R23.reuse ;  /* 0x0000001718187220 */ /* 0x080fe20000400000 */
[----:B------:R-:W-:Y:S01]  /*3cd0*/  LEA R6, P4, R72, UR4, 0x1 ;  /* 0x0000000448067c11 */ /* 0x000fe2000f8808ff */
[-C--:B------:R-:W-:Y:S01]  /*3ce0*/  FMUL R25, R25, R23.reuse ;  /* 0x0000001719197220 */ /* 0x080fe20000400000 */
[----:B------:R-:W-:Y:S01]  /*3cf0*/  ISETP.GT.AND P0, PT, R3, RZ, P3 ;  /* 0x000000ff0300720c */ /* 0x000fe20001f04270 */
[-C--:B------:R-:W-:Y:S01]  /*3d00*/  FMUL R26, R26, R23.reuse ;  /* 0x000000171a1a7220 */ /* 0x080fe20000400000 */
[----:B------:R-:W-:Y:S01]  /*3d10*/  F2FP.BF16.F32.PACK_AB R24, RZ, R24 ;  /* 0x00000018ff18723e */ /* 0x000fe200000010ff */
[-C--:B------:R-:W-:Y:S01]  /*3d20*/  FMUL R27, R27, R23.reuse ;  /* 0x000000171b1b7220 */ /* 0x080fe20000400000 */
[----:B------:R-:W-:Y:S01]  /*3d30*/  LEA.HI.X R7, R72, UR5, R83, 0x1, P4 ;  /* 0x0000000548077c11 */ /* 0x000fe2000a0f0c53 */
[----:B------:R-:W-:Y:S01]  /*3d40*/  FMUL R28, R28, R23 ;  /* 0x000000171c1c7220 */ /* 0x000fe20000400000 */
[----:B------:R-:W-:Y:S01]  /*3d50*/  F2FP.BF16.F32.PACK_AB R25, RZ, R25 ;  /* 0x00000019ff19723e */ /* 0x000fe200000010ff */
[-C--:B------:R-:W-:Y:S01]  /*3d60*/  FMUL R29, R29, R23.reuse ;  /* 0x000000171d1d7220 */ /* 0x080fe20000400000 */
[----:B------:R-:W-:Y:S01]  /*3d70*/  ISETP.GT.AND P2, PT, R3, 0x8, P2 ;  /* 0x000000080300780c */ /* 0x000fe20001744270 */
[----:B------:R-:W-:Y:S01]  /*3d80*/  @P1 STG.E.U16 desc[UR36][R6.64], R24 ;  /* 0x0000001806001986 */ /* 0x000fe2000c101524 */
[----:B------:R-:W-:Y:S01]  /*3d90*/  ISETP.GT.AND P1, PT, R4, 0x8, PT ;  /* 0x000000080400780c */ /* 0x000fe20003f24270 */
[-C--:B------:R-:W-:Y:S01]  /*3da0*/  FMUL R30, R30, R23.reuse ;  /* 0x000000171e1e7220 */ /* 0x080fe20000400000 */
[C---:B------:R-:W-:Y:S01]  /*3db0*/  SHF.L.U64.HI R5, R59.reuse, 0x1, R60 ;  /* 0x000000013b057819 */ /* 0x040fe2000001023c */
[----:B------:R-:W-:Y:S01]  /*3dc0*/  @P0 STG.E.U16 desc[UR36][R6.64+0x2], R25 ;  /* 0x0000021906000986 */ /* 0x000fe2000c101524 */
[----:B------:R-:W-:Y:S01]  /*3dd0*/  LEA R8, P5, R59, R6, 0x1 ;  /* 0x000000063b087211 */ /* 0x000fe200078a08ff */
[-C--:B------:R-:W-:Y:S01]  /*3de0*/  FMUL R31, R31, R23.reuse ;  /* 0x000000171f1f7220 */ /* 0x080fe20000400000 */
[----:B------:R-:W-:Y:S01]  /*3df0*/  ISETP.GT.AND P3, PT, R3, 0x8, P3 ;  /* 0x000000080300780c */ /* 0x000fe20001f64270 */
[-C--:B------:R-:W-:Y:S01]  /*3e00*/  FMUL R32, R32, R23.reuse ;  /* 0x0000001720207220 */ /* 0x080fe20000400000 */
[----:B------:R-:W-:Y:S01]  /*3e10*/  ISETP.GT.AND P0, PT, R4, 0x9, PT ;  /* 0x000000090400780c */ /* 0x000fe20003f04270 */
[----:B------:R-:W-:Y:S01]  /*3e20*/  IMAD.X R9, R5, 0x1, R7, P5 ;  /* 0x0000000105097824 */ /* 0x000fe200028e0607 */
[----:B------:R-:W-:Y:S01]  /*3e30*/  ISETP.GT.AND P4, PT, R3, RZ, P1 ;  /* 0x000000ff0300720c */ /* 0x000fe20000f84270 */
[-C--:B------:R-:W-:Y:S01]  /*3e40*/  FMUL R33, R33, R23.reuse ;  /* 0x0000001721217220 */ /* 0x080fe20000400000 */
[----:B------:R-:W-:Y:S01]  /*3e50*/  F2FP.BF16.F32.PACK_AB R26, RZ, R26 ;  /* 0x0000001aff1a723e */ /* 0x000fe200000010ff */
[-C--:B------:R-:W-:Y:S01]  /*3e60*/  FMUL R34, R34, R23.reuse ;  /* 0x0000001722227220 */ /* 0x080fe20000400000 */
[----:B------:R-:W-:Y:S01]  /*3e70*/  ISETP.GT.AND P5, PT, R3, RZ, P0 ;  /* 0x000000ff0300720c */ /* 0x000fe200007a4270 */
[----:B------:R-:W-:Y:S01]  /*3e80*/  FMUL R35, R35, R23 ;  /* 0x0000001723237220 */ /* 0x000fe20000400000 */
[----:B------:R-:W-:Y:S01]  /*3e90*/  F2FP.BF16.F32.PACK_AB R27, RZ, R27 ;  /* 0x0000001bff1b723e */ /* 0x000fe200000010ff */
[----:B------:R-:W-:Y:S01]  /*3ea0*/  @P2 STG.E.U16 desc[UR36][R8.64], R26 ;  /* 0x0000001a08002986 */ /* 0x000fe2000c101524 */
[----:B------:R-:W-:Y:S01]  /*3eb0*/  F2FP.BF16.F32.PACK_AB R28, RZ, R28 ;  /* 0x0000001cff1c723e */ /* 0x000fe200000010ff */
[-C--:B------:R-:W-:Y:S01]  /*3ec0*/  FMUL R36, R36, R23.reuse ;  /* 0x0000001724247220 */ /* 0x080fe20000400000 */
[----:B------:R-:W-:Y:S01]  /*3ed0*/  ISETP.GT.AND P2, PT, R3, 0x8, P1 ;  /* 0x000000080300780c */ /* 0x000fe20000f44270 */
[----:B------:R-:W-:Y:S01]  /*3ee0*/  @P3 STG.E.U16 desc[UR36][R8.64+0x2], R27 ;  /* 0x0000021b08003986 */ /* 0x000fe2000c101524 */
[----:B------:R-:W-:Y:S01]  /*3ef0*/  ISETP.GT.AND P1, PT, R4, 0x10, PT ;  /* 0x000000100400780c */ /* 0x000fe20003f24270 */
[----:B------:R-:W-:Y:S01]  /*3f00*/  FMUL R37, R37, R23 ;  /* 0x0000001725257220 */ /* 0x000fe20000400000 */
[----:B------:R-:W-:Y:S01]  /*3f10*/  F2FP.BF16.F32.PACK_AB R29, RZ, R29 ;  /* 0x0000001dff1d723e */ /* 0x000fe200000010ff */
[----:B------:R-:W-:Y:S01]  /*3f20*/  @P4 STG.E.U16 desc[UR36][R6.64+0x10], R28 ;  /* 0x0000101c06004986 */ /* 0x000fe2000c101524 */
[C---:B------:R-:W-:Y:S01]  /*3f30*/  ISETP.GT.AND P3, PT, R3.reuse, 0x8, P0 ;  /* 0x000000080300780c */ /* 0x040fe20000764270 */
[-C--:B------:R-:W-:Y:S01]  /*3f40*/  FMUL R38, R38, R23.reuse ;  /* 0x0000001726267220 */ /* 0x080fe20000400000 */
[----:B------:R-:W-:Y:S01]  /*3f50*/  ISETP.GT.AND P0, PT, R4, 0x11, PT ;  /* 0x000000110400780c */ /* 0x000fe20003f04270 */
[----:B------:R-:W-:Y:S01]  /*3f60*/  @P5 STG.E.U16 desc[UR36][R6.64+0x12], R29 ;  /* 0x0000121d06005986 */ /* 0x000fe2000c101524 */
        /* <DEDUP_REMOVED lines=42> */
[----:B------:R-:W-:Y:S01]  /*4210*/  ISETP.GT.AND P5, PT, R3, RZ, P0 ;  /* 0x000000ff0300720c */ /* 0x000fe200007a4270 */
[-C--:B------:R-:W-:Y:S01]  /*4220*/  FMUL R52, R52, R23.reuse ;  /* 0x0000001734347220 */ /* 0x080fe20000400000 */
[----:B------:R-:W-:Y:S01]  /*4230*/  F2FP.BF16.F32.PACK_AB R38, RZ, R38 ;  /* 0x00000026ff26723e */ /* 0x000fe200000010ff */
[----:B------:R-:W-:Y:S01]  /*4240*/  FMUL R53, R53, R23 ;  /* 0x0000001735357220 */ /* 0x000fe20000400000 */
[----:B------:R-:W-:Y:S01]  /*4250*/  F2FP.BF16.F32.PACK_AB R39, RZ, R39 ;  /* 0x00000027ff27723e */ /* 0x000fe200000010ff */
[----:B------:R-:W-:Y:S01]  /*4260*/  FMUL R54, R54, R23 ;  /* 0x0000001736367220 */ /* 0x000fe20000400000 */
[----:B------:R-:W-:Y:S01]  /*4270*/  F2FP.BF16.F32.PACK_AB R40, RZ, R40 ;  /* 0x00000028ff28723e */ /* 0x000fe200000010ff */
[----:B------:R-:W-:Y:S01]  /*4280*/  @P2 STG.E.U16 desc[UR36][R8.64+0x30], R38 ;  /* 0x0000302608002986 */ /* 0x000fe2000c101524 */
[----:B------:R-:W-:Y:S01]  /*4290*/  F2FP.BF16.F32.PACK_AB R41, RZ, R41 ;  /* 0x00000029ff29723e */ /* 0x000fe200000010ff */
[----:B------:R-:W-:Y:S01]  /*42a0*/  FMUL R55, R55, R23 ;  /* 0x0000001737377220 */ /* 0x000fe20000400000 */
[C---:B------:R-:W-:Y:S01]  /*42b0*/  ISETP.GT.AND P1, PT, R3.reuse, 0x8, P1 ;  /* 0x000000080300780c */ /* 0x040fe20000f24270 */
[----:B------:R-:W-:Y:S01]  /*42c0*/  @P3 STG.E.U16 desc[UR36][R8.64+0x32], R39 ;  /* 0x0000322708003986 */ /* 0x000fe2000c101524 */
[----:B------:R-:W-:-:S02]  /*42d0*/  ISETP.GT.AND P2, PT, R3, 0x8, P0 ;  /* 0x000000080300780c */ /* 0x000fc40000744270 */
[C---:B------:R-:W-:Y:S01]  /*42e0*/  ISETP.GT.AND P0, PT, R4.reuse, 0x29, PT ;  /* 0x000000290400780c */ /* 0x040fe20003f04270 */
[----:B------:R-:W-:Y:S01]  /*42f0*/  @P4 STG.E.U16 desc[UR36][R6.64+0x40], R40 ;  /* 0x0000402806004986 */ /* 0x000fe2000c101524 */
[----:B------:R-:W-:Y:S02]  /*4300*/  ISETP.GT.AND P4, PT, R4, 0x28, PT ;  /* 0x000000280400780c */ /* 0x000fe40003f84270 */
[----:B------:R-:W-:Y:S01]  /*4310*/  F2FP.BF16.F32.PACK_AB R42, RZ, R42 ;  /* 0x0000002aff2a723e */ /* 0x000fe200000010ff */
[----:B------:R-:W-:Y:S01]  /*4320*/  @P5 STG.E.U16 desc[UR36][R6.64+0x42], R41 ;  /* 0x0000422906005986 */ /* 0x000fe2000c101524 */
[C---:B------:R-:W-:Y:S02]  /*4330*/  ISETP.GT.AND P5, PT, R3.reuse, RZ, P4 ;  /* 0x000000ff0300720c */ /* 0x040fe400027a4270 */
[----:B------:R-:W-:Y:S01]  /*4340*/  ISETP.GT.AND P3, PT, R3, RZ, P0 ;  /* 0x000000ff0300720c */ /* 0x000fe20000764270 */
[----:B------:R-:W-:Y:S01]  /*4350*/  @P1 STG.E.U16 desc[UR36][R8.64+0x40], R42 ;  /* 0x0000402a08001986 */ /* 0x000fe2000c101524 */
[----:B------:R-:W-:-:S02]  /*4360*/  F2FP.BF16.F32.PACK_AB R43, RZ, R43 ;  /* 0x0000002bff2b723e */ /* 0x000fc400000010ff */
[----:B------:R-:W-:Y:S02]  /*4370*/  F2FP.BF16.F32.PACK_AB R44, RZ, R44 ;  /* 0x0000002cff2c723e */ /* 0x000fe400000010ff */
[C---:B------:R-:W-:Y:S01]  /*4380*/  ISETP.GT.AND P4, PT, R3.reuse, 0x8, P4 ;  /* 0x000000080300780c */ /* 0x040fe20002784270 */
[----:B------:R-:W-:Y:S01]  /*4390*/  @P2 STG.E.U16 desc[UR36][R8.64+0x42], R43 ;  /* 0x0000422b08002986 */ /* 0x000fe2000c101524 */
[----:B------:R-:W-:Y:S02]  /*43a0*/  F2FP.BF16.F32.PACK_AB R45, RZ, R45 ;  /* 0x0000002dff2d723e */ /* 0x000fe400000010ff */
[C---:B------:R-:W-:Y:S01]  /*43b0*/  ISETP.GT.AND P2, PT, R4.reuse, 0x31, PT ;  /* 0x000000310400780c */ /* 0x040fe20003f44270 */
[----:B------:R-:W-:Y:S01]  /*43c0*/  @P5 STG.E.U16 desc[UR36][R6.64+0x50], R44 ;  /* 0x0000502c06005986 */ /* 0x000fe2000c101524 */
[----:B------:R-:W-:Y:S02]  /*43d0*/  ISETP.GT.AND P5, PT, R3, 0x8, P0 ;  /* 0x000000080300780c */ /* 0x000fe400007a4270 */
[C---:B------:R-:W-:Y:S01]  /*43e0*/  ISETP.GT.AND P1, PT, R4.reuse, 0x38, PT ;  /* 0x000000380400780c */ /* 0x040fe20003f24270 */
[----:B------:R-:W-:Y:S01]  /*43f0*/  @P3 STG.E.U16 desc[UR36][R6.64+0x52], R45 ;  /* 0x0000522d06003986 */ /* 0x000fe2000c101524 */
[----:B------:R-:W-:-:S02]  /*4400*/  ISETP.GT.AND P3, PT, R4, 0x30, PT ;  /* 0x000000300400780c */ /* 0x000fc40003f64270 */
[----:B------:R-:W-:Y:S01]  /*4410*/  ISETP.GT.AND P0, PT, R4, 0x39, PT ;  /* 0x000000390400780c */ /* 0x000fe20003f04270 */
[----:B------:R-:W-:Y:S01]  /*4420*/  @P4 IMAD.MOV.U32 R4, RZ, RZ, R8 ;  /* 0x000000ffff044224 */ /* 0x000fe200078e0008 */
[----:B------:R-:W-:Y:S01]  /*4430*/  F2FP.BF16.F32.PACK_AB R46, RZ, R46 ;  /* 0x0000002eff2e723e */ /* 0x000fe200000010ff */
[----:B------:R-:W-:Y:S01]  /*4440*/  @P4 IMAD.MOV.U32 R5, RZ, RZ, R9 ;  /* 0x000000ffff054224 */ /* 0x000fe200078e0009 */
[----:B------:R-:W-:Y:S02]  /*4450*/  F2FP.BF16.F32.PACK_AB R47, RZ, R47 ;  /* 0x0000002fff2f723e */ /* 0x000fe400000010ff */
[----:B------:R-:W-:Y:S02]  /*4460*/  F2FP.BF16.F32.PACK_AB R48, RZ, R48 ;  /* 0x00000030ff30723e */ /* 0x000fe400000010ff */
[----:B------:R0:W-:Y:S01]  /*4470*/  @P4 STG.E.U16 desc[UR36][R4.64+0x50], R46 ;  /* 0x0000502e04004986 */ /* 0x0001e2000c101524 */
[----:B------:R-:W-:Y:S02]  /*4480*/  ISETP.GT.AND P4, PT, R3, RZ, P2 ;  /* 0x000000ff0300720c */ /* 0x000fe40001784270 */
[----:B------:R-:W-:-:S02]  /*4490*/  F2FP.BF16.F32.PACK_AB R49, RZ, R49 ;  /* 0x00000031ff31723e */ /* 0x000fc400000010ff */
[----:B------:R-:W-:Y:S02]  /*44a0*/  ISETP.GT.AND P2, PT, R3, 0x8, P2 ;  /* 0x000000080300780c */ /* 0x000fe40001744270 */
[----:B------:R-:W-:Y:S02]  /*44b0*/  F2FP.BF16.F32.PACK_AB R50, RZ, R50 ;  /* 0x00000032ff32723e */ /* 0x000fe400000010ff */
[----:B------:R-:W-:Y:S02]  /*44c0*/  F2FP.BF16.F32.PACK_AB R51, RZ, R51 ;  /* 0x00000033ff33723e */ /* 0x000fe400000010ff */
[----:B------:R-:W-:Y:S01]  /*44d0*/  F2FP.BF16.F32.PACK_AB R52, RZ, R52 ;  /* 0x00000034ff34723e */ /* 0x000fe200000010ff */
[----:B0-----:R-:W-:Y:S01]  /*44e0*/  @P5 IMAD.MOV.U32 R4, RZ, RZ, R8 ;  /* 0x000000ffff045224 */ /* 0x001fe200078e0008 */
[----:B------:R-:W-:Y:S01]  /*44f0*/  F2FP.BF16.F32.PACK_AB R53, RZ, R53 ;  /* 0x00000035ff35723e */ /* 0x000fe200000010ff */
[----:B------:R-:W-:Y:S01]  /*4500*/  @P5 IMAD.MOV.U32 R5, RZ, RZ, R9 ;  /* 0x000000ffff055224 */ /* 0x000fe200078e0009 */
[----:B------:R-:W-:-:S02]  /*4510*/  F2FP.BF16.F32.PACK_AB R54, RZ, R54 ;  /* 0x00000036ff36723e */ /* 0x000fc400000010ff */
[----:B------:R-:W-:Y:S02]  /*4520*/  F2FP.BF16.F32.PACK_AB R55, RZ, R55 ;  /* 0x00000037ff37723e */ /* 0x000fe400000010ff */
[----:B------:R0:W-:Y:S01]  /*4530*/  @P5 STG.E.U16 desc[UR36][R4.64+0x52], R47 ;  /* 0x0000522f04005986 */ /* 0x0001e2000c101524 */
[C---:B------:R-:W-:Y:S02]  /*4540*/  ISETP.GT.AND P5, PT, R3.reuse, RZ, P3 ;  /* 0x000000ff0300720c */ /* 0x040fe40001fa4270 */
[----:B------:R-:W-:-:S11]  /*4550*/  ISETP.GT.AND P3, PT, R3, 0x8, P3 ;  /* 0x000000080300780c */ /* 0x000fd60001f64270 */
[----:B0-----:R-:W-:Y:S02]  /*4560*/  @P5 IMAD.MOV.U32 R4, RZ, RZ, R6 ;  /* 0x000000ffff045224 */ /* 0x001fe400078e0006 */
[----:B------:R-:W-:-:S05]  /*4570*/  @P5 IMAD.MOV.U32 R5, RZ, RZ, R7 ;  /* 0x000000ffff055224 */ /* 0x000fca00078e0007 */
[----:B------:R0:W-:Y:S01]  /*4580*/  @P5 STG.E.U16 desc[UR36][R4.64+0x60], R48 ;  /* 0x0000603004005986 */ /* 0x0001e2000c101524 */
[C---:B------:R-:W-:Y:S02]  /*4590*/  ISETP.GT.AND P5, PT, R3.reuse, RZ, P0 ;  /* 0x000000ff0300720c */ /* 0x040fe400007a4270 */
[----:B------:R-:W-:Y:S01]  /*45a0*/  ISETP.GT.AND P0, PT, R3, 0x8, P0 ;  /* 0x000000080300780c */ /* 0x000fe20000704270 */
[----:B0-----:R-:W-:Y:S02]  /*45b0*/  @P4 IMAD.MOV.U32 R4, RZ, RZ, R6 ;  /* 0x000000ffff044224 */ /* 0x001fe400078e0006 */
[----:B------:R-:W-:-:S05]  /*45c0*/  @P4 IMAD.MOV.U32 R5, RZ, RZ, R7 ;  /* 0x000000ffff054224 */ /* 0x000fca00078e0007 */
[----:B------:R0:W-:Y:S01]  /*45d0*/  @P4 STG.E.U16 desc[UR36][R4.64+0x62], R49 ;  /* 0x0000623104004986 */ /* 0x0001e2000c101524 */
[C---:B------:R-:W-:Y:S02]  /*45e0*/  ISETP.GT.AND P4, PT, R3.reuse, RZ, P1 ;  /* 0x000000ff0300720c */ /* 0x040fe40000f84270 */
[----:B------:R-:W-:Y:S01]  /*45f0*/  ISETP.GT.AND P1, PT, R3, 0x8, P1 ;  /* 0x000000080300780c */ /* 0x000fe20000f24270 */
[----:B0-----:R-:W-:Y:S02]  /*4600*/  @P3 IMAD.MOV.U32 R4, RZ, RZ, R8 ;  /* 0x000000ffff043224 */ /* 0x001fe400078e0008 */
[----:B------:R-:W-:-:S05]  /*4610*/  @P3 IMAD.MOV.U32 R5, RZ, RZ, R9 ;  /* 0x000000ffff053224 */ /* 0x000fca00078e0009 */
[----:B------:R0:W-:Y:S02]  /*4620*/  @P3 STG.E.U16 desc[UR36][R4.64+0x60], R50 ;  /* 0x0000603204003986 */ /* 0x0001e4000c101524 */
[----:B0-----:R-:W-:Y:S02]  /*4630*/  @P2 IMAD.MOV.U32 R4, RZ, RZ, R8 ;  /* 0x000000ffff042224 */ /* 0x001fe400078e0008 */
[----:B------:R-:W-:-:S05]  /*4640*/  @P2 IMAD.MOV.U32 R5, RZ, RZ, R9 ;  /* 0x000000ffff052224 */ /* 0x000fca00078e0009 */
[----:B------:R0:W-:Y:S02]  /*4650*/  @P2 STG.E.U16 desc[UR36][R4.64+0x62], R51 ;  /* 0x0000623304002986 */ /* 0x0001e4000c101524 */
[----:B0-----:R-:W-:Y:S02]  /*4660*/  @P4 IMAD.MOV.U32 R4, RZ, RZ, R6 ;  /* 0x000000ffff044224 */ /* 0x001fe400078e0006 */
[----:B------:R-:W-:-:S05]  /*4670*/  @P4 IMAD.MOV.U32 R5, RZ, RZ, R7 ;  /* 0x000000ffff054224 */ /* 0x000fca00078e0007 */
[----:B------:R0:W-:Y:S04]  /*4680*/  @P4 STG.E.U16 desc[UR36][R4.64+0x70], R52 ;  /* 0x0000703404004986 */ /* 0x0001e8000c101524 */
[----:B------:R1:W-:Y:S01]  /*4690*/  @P5 STG.E.U16 desc[UR36][R6.64+0x72], R53 ;  /* 0x0000723506005986 */ /* 0x0003e2000c101524 */
[----:B0-----:R-:W-:Y:S02]  /*46a0*/  @P1 IMAD.MOV.U32 R4, RZ, RZ, R8 ;  /* 0x000000ffff041224 */ /* 0x001fe400078e0008 */
[----:B------:R-:W-:-:S05]  /*46b0*/  @P1 IMAD.MOV.U32 R5, RZ, RZ, R9 ;  /* 0x000000ffff051224 */ /* 0x000fca00078e0009 */
[----:B------:R1:W-:Y:S04]  /*46c0*/  @P1 STG.E.U16 desc[UR36][R4.64+0x70], R54 ;  /* 0x0000703604001986 */ /* 0x0003e8000c101524 */
[----:B------:R1:W-:Y:S02]  /*46d0*/  @P0 STG.E.U16 desc[UR36][R8.64+0x72], R55 ;  /* 0x0000723708000986 */ /* 0x0003e4000c101524 */
.L_x_94:
[----:B------:R-:W-:Y:S05]  /*46e0*/  BSYNC B0 ;  /* 0x0000000000007941 */ /* 0x000fea0003800000 */
.L_x_32:
[----:B------:R-:W-:Y:S01]  /*46f0*/  IADD3 R16, P0, R16, UR38, RZ ;  /* 0x0000002610107c10 */ /* 0x000fe2000ff1e0ff */
[----:B------:R-:W-:Y:S01]  /*4700*/  ULDC.64 UR4, c[0x0][0x650] ;  /* 0x0001940000047ab9 */ /* 0x000fe20000000a00 */
[----:B------:R-:W-:Y:S01]  /*4710*/  PRMT R3, RZ, 0x7610, R3 ;  /* 0x00007610ff037816 */ /* 0x000fe20000000003 */
[----:B------:R-:W-:Y:S01]  /*4720*/  IMAD.MOV.U32 R70, RZ, RZ, -0x1 ;  /* 0xffffffffff467424 */ /* 0x000fe200078e00ff */
[----:B------:R-:W-:Y:S01]  /*4730*/  IADD3.X R17, R17, UR41, RZ, P0, !PT ;  /* 0x0000002911117c10 */ /* 0x000fe200087fe4ff */
[----:B------:R-:W-:Y:S01]  /*4740*/  IMAD.MOV.U32 R69, RZ, RZ, -0x1 ;  /* 0xffffffffff457424 */ /* 0x000fe200078e00ff */
[----:B------:R-:W-:-:S04]  /*4750*/  ISETP.GE.U32.AND P0, PT, R16, UR4, PT ;  /* 0x0000000410007c0c */ /* 0x000fc8000bf06070 */
[----:B------:R-:W-:-:S13]  /*4760*/  ISETP.GE.U32.AND.EX P0, PT, R17, UR5, PT, P0 ;  /* 0x0000000511007c0c */ /* 0x000fda000bf06100 */
[----:B------:R-:W-:Y:S05]  /*4770*/  @P0 BRA `(.L_x_95) ;  /* 0x00000004004c0947 */ /* 0x000fea0003800000 */
[----:B-12-4-:R-:W1:Y:S01]  /*4780*/  LDC.64 R10, c[0x0][0x628] ;  /* 0x00018a00ff0a7b82 */ /* 0x016e620000000a00 */
[----:B---3--:R-:W2:Y:S01]  /*4790*/  S2R R12, SR_CTAID.X ;  /* 0x00000000000c7919 */ /* 0x008ea20000002500 */
[----:B------:R-:W-:Y:S02]  /*47a0*/  IMAD.MOV.U32 R8, RZ, RZ, R16 ;  /* 0x000000ffff087224 */ /* 0x000fe400078e0010 */
[----:B------:R-:W-:Y:S01]  /*47b0*/  IMAD.MOV.U32 R9, RZ, RZ, R17 ;  /* 0x000000ffff097224 */ /* 0x000fe200078e0011 */
[----:B------:R-:W3:Y:S03]  /*47c0*/  S2R R20, SR_CTAID.Y ;  /* 0x0000000000147919 */ /* 0x000ee60000002600 */
[----:B------:R-:W4:Y:S08]  /*47d0*/  LDC R0, c[0x0][0x630] ;  /* 0x00018c00ff007b82 */ /* 0x000f300000000800 */
[----:B------:R-:W0:Y:S01]  /*47e0*/  LDC.64 R14, c[0x0][0x620] ;  /* 0x00018800ff0e7b82 */ /* 0x000e220000000a00 */
[----:B-1----:R-:W-:-:S04]  /*47f0*/  ISETP.NE.U32.AND P0, PT, R10, RZ, PT ;  /* 0x000000ff0a00720c */ /* 0x002fc80003f05070 */
[----:B------:R-:W-:-:S13]  /*4800*/  ISETP.NE.AND.EX P0, PT, R11, RZ, PT, P0 ;  /* 0x000000ff0b00720c */ /* 0x000fda0003f05300 */
[----:B0-234-:R-:W-:Y:S05]  /*4810*/  @!P0 BRA `(.L_x_96) ;  /* 0x0000000000288947 */ /* 0x01dfea0003800000 */
        /* <DEDUP_REMOVED lines=10> */
.L_x_96:
[-CC-:B------:R-:W-:Y:S01]  /*48c0*/  SHF.R.U64 R69, R8, R0.reuse, R9.reuse ;  /* 0x0000000008457219 */ /* 0x180fe20000001209 */
[----:B------:R-:W0:Y:S01]  /*48d0*/  LDC.64 R26, c[0x0][0x640] ;  /* 0x00019000ff1a7b82 */ /* 0x000e220000000a00 */
[----:B------:R-:W-:Y:S01]  /*48e0*/  SHF.R.U32.HI R0, RZ, R0, R9 ;  /* 0x00000000ff007219 */ /* 0x000fe20000011609 */
[----:B------:R-:W-:Y:S01]  /*48f0*/  ULDC UR4, c[0x0][0x150] ;  /* 0x0000540000047ab9 */ /* 0x000fe20000000800 */
[----:B------:R-:W-:Y:S02]  /*4900*/  IADD3 R3, P0, RZ, -R69, RZ ;  /* 0x80000045ff037210 */ /* 0x000fe40007f1e0ff */
[----:B------:R-:W-:-:S03]  /*4910*/  I2FP.F32.U32 R7, R12 ;  /* 0x0000000c00077245 */ /* 0x000fc60000201000 */
[----:B------:R-:W1:Y:S01]  /*4920*/  LDC R6, c[0x0][0x618] ;  /* 0x00018600ff067b82 */ /* 0x000e620000000800 */
[----:B------:R-:W-:Y:S02]  /*4930*/  IMAD.X R5, RZ, RZ, ~R0, P0 ;  /* 0x000000ffff057224 */ /* 0x000fe400000e0e00 */
[----:B------:R-:W-:Y:S01]  /*4940*/  FMUL R7, R7, UR4 ;  /* 0x0000000407077c20 */ /* 0x000fe20008400000 */
[----:B------:R-:W-:Y:S01]  /*4950*/  ULDC UR4, c[0x0][0x154] ;  /* 0x0000550000047ab9 */ /* 0x000fe20000000800 */
[-C--:B------:R-:W-:Y:S02]  /*4960*/  IMAD R0, R5, R14.reuse, RZ ;  /* 0x0000000e05007224 */ /* 0x080fe400078e02ff */
[C---:B------:R-:W-:Y:S01]  /*4970*/  IMAD.WIDE.U32 R4, R3.reuse, R14, R16 ;  /* 0x0000000e03047225 */ /* 0x040fe200078e0010 */
[----:B------:R-:W2:Y:S01]  /*4980*/  LDC R8, c[0x0][0x608] ;  /* 0x00018200ff087b82 */ /* 0x000ea20000000800 */
[----:B------:R-:W3:Y:S02]  /*4990*/  F2I.U32.TRUNC.NTZ R7, R7 ;  /* 0x0000000700077305 */ /* 0x000ee4000020f000 */
[----:B------:R-:W-:Y:S01]  /*49a0*/  IMAD R3, R3, R15, R0 ;  /* 0x0000000f03037224 */ /* 0x000fe200078e0200 */
[----:B------:R-:W-:-:S03]  /*49b0*/  I2FP.F32.U32 R0, R20 ;  /* 0x0000001400007245 */ /* 0x000fc60000201000 */
[----:B------:R-:W-:Y:S01]  /*49c0*/  IMAD.IADD R3, R5, 0x1, R3 ;  /* 0x0000000105037824 */ /* 0x000fe200078e0203 */
[----:B------:R-:W4:Y:S01]  /*49d0*/  LDC R11, c[0x0][0x658] ;  /* 0x00019600ff0b7b82 */ /* 0x000f220000000800 */
[----:B0-----:R-:W-:-:S04]  /*49e0*/  ISETP.NE.U32.AND P0, PT, R26, RZ, PT ;  /* 0x000000ff1a00720c */ /* 0x001fc80003f05070 */
[----:B------:R-:W-:-:S03]  /*49f0*/  ISETP.NE.AND.EX P0, PT, R27, RZ, PT, P0 ;  /* 0x000000ff1b00720c */ /* 0x000fc60003f05300 */
[----:B------:R-:W0:Y:S01]  /*4a00*/  LDC R9, c[0x0][0x144] ;  /* 0x00005100ff097b82 */ /* 0x000e220000000800 */
[-C--:B-1----:R-:W-:Y:S01]  /*4a10*/  SHF.R.U64 R10, R4, R6.reuse, R3 ;  /* 0x00000006040a7219 */ /* 0x082fe20000001203 */
[----:B---3--:R-:W-:Y:S01]  /*4a20*/  IMAD.MOV R7, RZ, RZ, -R7 ;  /* 0x000000ffff077224 */ /* 0x008fe200078e0a07 */
[----:B------:R-:W-:Y:S01]  /*4a30*/  SHF.R.U32.HI R3, RZ, R6, R3 ;  /* 0x00000006ff037219 */ /* 0x000fe20000011603 */
[----:B------:R-:W-:-:S04]  /*4a40*/  FMUL R6, R0, UR4 ;  /* 0x0000000400067c20 */ /* 0x000fc80008400000 */
[----:B------:R-:W1:Y:S01]  /*4a50*/  LDC R21, c[0x0][0x148] ;  /* 0x00005200ff157b82 */ /* 0x000e620000000800 */
[----:B------:R3:W0:Y:S01]  /*4a60*/  F2I.U32.TRUNC.NTZ R14, R6 ;  /* 0x00000006000e7305 */ /* 0x000622000020f000 */
[-CC-:B--2---:R-:W-:Y:S02]  /*4a70*/  SHF.R.U64 R13, R10, R8.reuse, R3.reuse ;  /* 0x000000080a0d7219 */ /* 0x184fe40000001203 */
[----:B------:R-:W-:-:S04]  /*4a80*/  SHF.R.U32.HI R0, RZ, R8, R3 ;  /* 0x00000008ff007219 */ /* 0x000fc80000011603 */
[----:B-----5:R-:W2:Y:S01]  /*4a90*/  LDC R24, c[0x0][0x648] ;  /* 0x00019200ff187b82 */ /* 0x020ea20000000800 */
[-CC-:B----4-:R-:W-:Y:S02]  /*4aa0*/  SHF.R.U64 R15, R13, R11.reuse, R0.reuse ;  /* 0x0000000b0d0f7219 */ /* 0x190fe40000001200 */
[----:B------:R-:W-:-:S03]  /*4ab0*/  SHF.R.U32.HI R5, RZ, R11, R0 ;  /* 0x0000000bff057219 */ /* 0x000fc60000011600 */
[----:B------:R-:W-:Y:S02]  /*4ac0*/  IMAD.MOV.U32 R4, RZ, RZ, R15 ;  /* 0x000000ffff047224 */ /* 0x000fe400078e000f */
[----:B------:R-:W4:Y:S01]  /*4ad0*/  LDC R28, c[0x0][0x638] ;  /* 0x00018e00ff1c7b82 */ /* 0x000f220000000800 */
[----:B0-----:R-:W-:-:S07]  /*4ae0*/  IMAD R25, R9, R7, R12 ;  /* 0x0000000709197224 */ /* 0x001fce00078e020c */
[----:B------:R-:W0:Y:S08]  /*4af0*/  LDC R29, c[0x0][0x610] ;  /* 0x00018400ff1d7b82 */ /* 0x000e300000000800 */
[----:B------:R-:W0:Y:S01]  /*4b00*/  LDC R30, c[0x0][0x600] ;  /* 0x00018000ff1e7b82 */ /* 0x000e220000000800 */
[----:B-123--:R-:W-:Y:S05]  /*4b10*/  @!P0 BRA `(.L_x_97) ;  /* 0x0000000000288947 */ /* 0x00efea0003800000 */
[----:B------:R-:W1:Y:S02]  /*4b20*/  LDC R0, c[0x0][0x64c] ;  /* 0x00019300ff007b82 */ /* 0x000e640000000800 */
[----:B-1----:R-:W-:-:S05]  /*4b30*/  IADD3 R3, P0, R15, R0, RZ ;  /* 0x000000000f037210 */ /* 0x002fca0007f1e0ff */
        /* <DEDUP_REMOVED lines=8> */
.L_x_97:
[----:B------:R-:W-:Y:S01]  /*4bc0*/  ISETP.NE.AND P0, PT, R2, 0x1, PT ;  /* 0x000000010200780c */ /* 0x000fe20003f05270 */
[----:B------:R-:W-:Y:S01]  /*4bd0*/  IMAD.MOV R14, RZ, RZ, -R14 ;  /* 0x000000ffff0e7224 */ /* 0x000fe200078e0a0e */
[----:B------:R-:W-:Y:S02]  /*4be0*/  SHF.R.U64 R3, R4, R24, R5 ;  /* 0x0000001804037219 */ /* 0x000fe40000001205 */
[----:B------:R-:W-:Y:S02]  /*4bf0*/  LOP3.LUT R0, R13, R66, RZ, 0xc0, !PT ;  /* 0x000000420d007212 */ /* 0x000fe400078ec0ff */
[----:B------:R-:W-:Y:S01]  /*4c00*/  LOP3.LUT R10, R10, R65, RZ, 0xc0, !PT ;  /* 0x000000410a0a7212 */ /* 0x000fe200078ec0ff */
[----:B------:R-:W-:Y:S02]  /*4c10*/  IMAD.MOV R4, RZ, RZ, -R3 ;  /* 0x000000ffff047224 */ /* 0x000fe400078e0a03 */
[----:B------:R-:W-:Y:S02]  /*4c20*/  IMAD R0, R61, R3, R0 ;  /* 0x000000033d007224 */ /* 0x000fe400078e0200 */
[----:B----4-:R-:W-:-:S02]  /*4c30*/  IMAD R3, R4, R28, R15 ;  /* 0x0000001c04037224 */ /* 0x010fc400078e020f */
[----:B------:R-:W-:Y:S02]  /*4c40*/  @P0 IMAD R25, R21, R14, R20 ;  /* 0x0000000e15190224 */ /* 0x000fe400078e0214 */
[----:B0-----:R-:W-:Y:S02]  /*4c50*/  IMAD R5, R3, R30, R10 ;  /* 0x0000001e03057224 */ /* 0x001fe400078e020a */
[----:B------:R-:W-:Y:S02]  /*4c60*/  IMAD R0, R0, R29, R25 ;  /* 0x0000001d00007224 */ /* 0x000fe400078e0219 */
[----:B------:R-:W-:-:S03]  /*4c70*/  IMAD.MOV.U32 R4, RZ, RZ, 0x1 ;  /* 0x00000001ff047424 */ /* 0x000fc600078e00ff */
[----:B------:R-:W-:Y:S02]  /*4c80*/  SEL R70, R5, R0, !P0 ;  /* 0x0000000005467207 */ /* 0x000fe40004000000 */
[----:B------:R-:W-:Y:S02]  /*4c90*/  PRMT R3, R4, 0x7610, R3 ;  /* 0x0000761004037816 */ /* 0x000fe40000000003 */
[----:B------:R-:W-:-:S07]  /*4ca0*/  SEL R0, R0, R5, !P0 ;  /* 0x0000000500007207 */ /* 0x000fce0004000000 */
.L_x_95:
[----:B------:R-:W-:Y:S01]  /*4cb0*/  UIADD3 UR42, UR43, UR42, URZ ;  /* 0x0000002a2b2a7290 */ /* 0x000fe2000fffe03f */
[----:B------:R-:W-:Y:S01]  /*4cc0*/  LOP3.LUT P0, RZ, R3, 0xff, RZ, 0xc0, !PT ;  /* 0x000000ff03ff7812 */ /* 0x000fe2000780c0ff */
[----:B------:R-:W-:Y:S02]  /*4cd0*/  IMAD.MOV.U32 R71, RZ, RZ, R0 ;  /* 0x000000ffff477224 */ /* 0x000fe400078e0000 */
[----:B------:R-:W-:Y:S02]  /*4ce0*/  USHF.R.U32.HI UR4, URZ, 0x2, UR42 ;  /* 0x000000023f047899 */ /* 0x000fe4000801162a */
[----:B------:R-:W-:Y:S02]  /*4cf0*/  UISETP.GT.U32.AND UP1, UPT, UR42, 0x3, UPT ;  /* 0x000000032a00788c */ /* 0x000fe4000bf24070 */
[----:B------:R-:W-:Y:S02]  /*4d00*/  ULOP3.LUT UR4, UR4, 0x1, URZ, 0xc0, !UPT ;  /* 0x0000000104047892 */ /* 0x000fe4000f8ec03f */
[----:B------:R-:W-:-:S02]  /*4d10*/  UISETP.LT.U32.AND UP1, UPT, UR43, 0x4, UP1 ;  /* 0x000000042b00788c */ /* 0x000fc40008f21070 */
[----:B------:R-:W-:Y:S02]  /*4d20*/  UISETP.NE.U32.AND UP0, UPT, UR4, 0x1, UPT ;  /* 0x000000010400788c */ /* 0x000fe4000bf05070 */
[----:B------:R-:W-:Y:S02]  /*4d30*/  USEL UR5, URZ, 0x1, !UP1 ;  /* 0x000000013f057887 */ /* 0x000fe4000c800000 */
[----:B------:R-:W-:Y:S02]  /*4d40*/  UISETP.GT.U32.AND UP0, UPT, UR43, 0x3, !UP0 ;  /* 0x000000032b00788c */ /* 0x000fe4000c704070 */
[----:B------:R-:W-:Y:S02]  /*4d50*/  ULOP3.LUT UR42, UR42, 0x3, URZ, 0xc0, !UPT ;  /* 0x000000032a2a7892 */ /* 0x000fe4000f8ec03f */
[----:B------:R-:W-:-:S04]  /*4d60*/  USEL UR4, URZ, 0x1, !UP0 ;  /* 0x000000013f047887 */ /* 0x000fc8000c000000 */
[----:B------:R-:W-:Y:S01]  /*4d70*/  ULOP3.LUT UR40, UR4, UR40, UR5, 0x96, !UPT ;  /* 0x0000002804287292 */ /* 0x000fe2000f8e9605 */
[----:B------:R-:W-:Y:S11]  /*4d80*/  @P0 BRA `(.L_x_98) ;  /* 0xffffffc400bc0947 */ /* 0x000ff6000383ffff */
[----:B------:R-:W-:Y:S05]  /*4d90*/  EXIT ;  /* 0x000000000000794d */ /* 0x000fea0003800000 */
.L_x_7:
        /* <DEDUP_REMOVED lines=26> */
.L_x_100:
[----:B------:R-:W0:Y:S01]  /*4f40*/  LDC.64 R28, c[0x0][0x640] ;  /* 0x00019000ff1c7b82 */ /* 0x000e220000000a00 */
[-CC-:B------:R-:W-:Y:S01]  /*4f50*/  SHF.R.U64 R21, R14, R6.reuse, R15.reuse ;  /* 0x000000060e157219 */ /* 0x180fe2000000120f */
[----:B------:R-:W-:Y:S01]  /*4f60*/  IMAD.MOV.U32 R30, RZ, RZ, 0x1 ;  /* 0x00000001ff1e7424 */ /* 0x000fe200078e00ff */
[----:B------:R-:W-:Y:S02]  /*4f70*/  SHF.R.U32.HI R6, RZ, R6, R15 ;  /* 0x00000006ff067219 */ /* 0x000fe4000001160f */
[----:B------:R-:W-:-:S03]  /*4f80*/  IADD3 R13, P0, RZ, -R21, RZ ;  /* 0x80000015ff0d7210 */ /* 0x000fc60007f1e0ff */
[----:B------:R-:W1:Y:S02]  /*4f90*/  LDC R12, c[0x0][0x618] ;  /* 0x00018600ff0c7b82 */ /* 0x000e640000000800 */
[----:B------:R-:W-:-:S04]  /*4fa0*/  IMAD.X R9, RZ, RZ, ~R6, P0 ;  /* 0x000000ffff097224 */ /* 0x000fc800000e0e06 */
[-C--:B------:R-:W-:Y:S02]  /*4fb0*/  IMAD R6, R9, R24.reuse, RZ ;  /* 0x0000001809067224 */ /* 0x080fe400078e02ff */
[----:B------:R-:W2:Y:S01]  /*4fc0*/  LDC R14, c[0x0][0x608] ;  /* 0x00018200ff0e7b82 */ /* 0x000ea20000000800 */
[----:B------:R-:W-:-:S04]  /*4fd0*/  IMAD.WIDE.U32 R8, R13, R24, R16 ;  /* 0x000000180d087225 */ /* 0x000fc800078e0010 */
[----:B------:R-:W-:-:S03]  /*4fe0*/  IMAD R13, R13, R25, R6 ;  /* 0x000000190d0d7224 */ /* 0x000fc600078e0206 */
[----:B------:R-:W3:Y:S01]  /*4ff0*/  LDC R27, c[0x0][0x658] ;  /* 0x00019600ff1b7b82 */ /* 0x000ee20000000800 */
[----:B------:R-:W-:Y:S01]  /*5000*/  IMAD.IADD R9, R9, 0x1, R13 ;  /* 0x0000000109097824 */ /* 0x000fe200078e020d */
[----:B0-----:R-:W-:-:S04]  /*5010*/  ISETP.NE.U32.AND P0, PT, R28, RZ, PT ;  /* 0x000000ff1c00720c */ /* 0x001fc80003f05070 */
[----:B------:R-:W-:Y:S02]  /*5020*/  ISETP.NE.AND.EX P0, PT, R29, RZ, PT, P0 ;  /* 0x000000ff1d00720c */ /* 0x000fe40003f05300 */
[----:B------:R-:W0:Y:S01]  /*5030*/  LDC R22, c[0x0][0x600] ;  /* 0x00018000ff167b82 */ /* 0x000e220000000800 */
[-CC-:B-1----:R-:W-:Y:S01]  /*5040*/  SHF.R.U64 R10, R8, R12.reuse, R9.reuse ;  /* 0x0000000c080a7219 */ /* 0x182fe20000001209 */
[----:B------:R-:W-:Y:S01]  /*5050*/  IMAD.MOV.U32 R8, RZ, RZ, -0x1 ;  /* 0xffffffffff087424 */ /* 0x000fe200078e00ff */
[----:B------:R-:W-:-:S05]  /*5060*/  SHF.R.U32.HI R9, RZ, R12, R9 ;  /* 0x0000000cff097219 */ /* 0x000fca0000011609 */
[----:B------:R-:W1:Y:S01]  /*5070*/  LDC R24, c[0x0][0x648] ;  /* 0x00019200ff187b82 */ /* 0x000e620000000800 */
[-CC-:B--2---:R-:W-:Y:S02]  /*5080*/  SHF.R.U64 R23, R10, R14.reuse, R9.reuse ;  /* 0x0000000e0a177219 */ /* 0x184fe40000001209 */
[----:B------:R-:W-:-:S05]  /*5090*/  SHF.R.U32.HI R6, RZ, R14, R9 ;  /* 0x0000000eff067219 */ /* 0x000fca0000011609 */
[----:B------:R-:W2:Y:S01]  /*50a0*/  LDC R26, c[0x0][0x638] ;  /* 0x00018e00ff1a7b82 */ /* 0x000ea20000000800 */
[-C--:B---3--:R-:W-:Y:S02]  /*50b0*/  SHF.L.U32 R8, R8, R27.reuse, RZ ;  /* 0x0000001b08087219 */ /* 0x088fe400000006ff */
[-CC-:B------:R-:W-:Y:S02]  /*50c0*/  SHF.R.U64 R25, R23, R27.reuse, R6.reuse ;  /* 0x0000001b17197219 */ /* 0x180fe40000001206 */
[----:B------:R-:W-:Y:S02]  /*50d0*/  LOP3.LUT R32, RZ, R8, RZ, 0x33, !PT ;  /* 0x00000008ff207212 */ /* 0x000fe400078e33ff */
[----:B------:R-:W-:Y:S01]  /*50e0*/  SHF.R.U32.HI R9, RZ, R27, R6 ;  /* 0x0000001bff097219 */ /* 0x000fe20000011606 */
[----:B------:R-:W3:Y:S01]  /*50f0*/  LDC R31, c[0x0][0x610] ;  /* 0x00018400ff1f7b82 */ /* 0x000ee20000000800 */
[----:B------:R-:W-:Y:S01]  /*5100*/  IMAD.MOV.U32 R8, RZ, RZ, R25 ;  /* 0x000000ffff087224 */ /* 0x000fe200078e0019 */
[----:B------:R-:W-:Y:S06]  /*5110*/  @!P0 BRA `(.L_x_101) ;  /* 0x0000000000288947 */ /* 0x000fec0003800000 */
        /* <DEDUP_REMOVED lines=10> */
.L_x_101:
[----:B------:R-:W-:Y:S02]  /*51c0*/  ISETP.NE.AND P0, PT, R2, 0x1, PT ;  /* 0x000000010200780c */ /* 0x000fe40003f05270 */
[----:B-1----:R-:W-:Y:S01]  /*51d0*/  SHF.R.U64 R6, R8, R24, R9 ;  /* 0x0000001808067219 */ /* 0x002fe20000001209 */
[----:B0-----:R-:W-:Y:S01]  /*51e0*/  VIADD R9, R22, 0xffffffff ;  /* 0xffffffff16097836 */ /* 0x001fe20000000000 */
[----:B------:R-:W-:Y:S02]  /*51f0*/  SHF.L.U32 R30, R30, R27, RZ ;  /* 0x0000001b1e1e7219 */ /* 0x000fe400000006ff */
[----:B------:R-:W-:Y:S01]  /*5200*/  LOP3.LUT R5, R23, R32, RZ, 0xc0, !PT ;  /* 0x0000002017057212 */ /* 0x000fe200078ec0ff */
[----:B------:R-:W-:-:S04]  /*5210*/  IMAD.MOV R8, RZ, RZ, -R6 ;  /* 0x000000ffff087224 */ /* 0x000fc800078e0a06 */
[----:B------:R-:W-:Y:S01]  /*5220*/  IMAD R6, R30, R6, R5 ;  /* 0x000000061e067224 */ /* 0x000fe200078e0205 */
[----:B------:R-:W-:Y:S01]  /*5230*/  LOP3.LUT R5, R10, R9, RZ, 0xc0, !PT ;  /* 0x000000090a057212 */ /* 0x000fe200078ec0ff */
[----:B------:R-:W-:Y:S02]  /*5240*/  @P0 IMAD R3, R7, R20, R4 ;  /* 0x0000001407030224 */ /* 0x000fe400078e0204 */
[----:B--2---:R-:W-:Y:S02]  /*5250*/  IMAD R4, R8, R26, R25 ;  /* 0x0000001a08047224 */ /* 0x004fe400078e0219 */
[----:B---3--:R-:W-:Y:S02]  /*5260*/  IMAD R3, R6, R31, R3 ;  /* 0x0000001f06037224 */ /* 0x008fe400078e0203 */
[----:B------:R-:W-:Y:S02]  /*5270*/  IMAD R4, R4, R22, R5 ;  /* 0x0000001604047224 */ /* 0x000fe400078e0205 */
[----:B------:R-:W-:-:S02]  /*5280*/  IMAD.MOV.U32 R8, RZ, RZ, 0x1 ;  /* 0x00000001ff087424 */ /* 0x000fc400078e00ff */
[----:B------:R-:W-:Y:S01]  /*5290*/  IMAD.MOV.U32 R6, RZ, RZ, R21 ;  /* 0x000000ffff067224 */ /* 0x000fe200078e0015 */
[----:B------:R-:W-:Y:S02]  /*52a0*/  SEL R13, R4, R3, !P0 ;  /* 0x00000003040d7207 */ /* 0x000fe40004000000 */
[----:B------:R-:W-:-:S07]  /*52b0*/  SEL R19, R3, R4, !P0 ;  /* 0x0000000403137207 */ /* 0x000fce0004000000 */
.L_x_99:
[----:B------:R-:W-:-:S08]  /*52c0*/  NOP ;  /* 0x0000000000007918 */ /* 0x000fd00000000000 */
[----:B------:R-:W0:-:S00]  /*52d0*/  USETMAXREG.DEALLOC.CTAPOOL 0x28 ;  /* 0x00000028000079c8 */ /* 0x000e0000080e0500 */
[----:B0-----:R-:W-:-:S13]  /*52e0*/  ISETP.NE.AND P0, PT, R0, RZ, PT ;  /* 0x000000ff0000720c */ /* 0x001fda0003f05270 */
[----:B------:R-:W-:Y:S05]  /*52f0*/  @P0 EXIT ;  /* 0x000000000000094d */ /* 0x000fea0003800000 */
[----:B------:R-:W-:Y:S01]  /*5300*/  LOP3.LUT P0, RZ, R8, 0xff, RZ, 0xc0, !PT ;  /* 0x000000ff08ff7812 */ /* 0x000fe2000780c0ff */
[----:B------:R-:W-:Y:S02]  /*5310*/  IMAD.MOV.U32 R10, RZ, RZ, 0x1 ;  /* 0x00000001ff0a7424 */ /* 0x000fe400078e00ff */
[----:B------:R-:W-:-:S10]  /*5320*/  IMAD.MOV.U32 R9, RZ, RZ, RZ ;  /* 0x000000ffff097224 */ /* 0x000fd400078e00ff */
[----:B------:R-:W-:Y:S05]  /*5330*/  @!P0 BRA `(.L_x_102) ;  /* 0x0000000c009c8947 */ /* 0x000fea0003800000 */
[----:B------:R-:W0:Y:S01]  /*5340*/  LDC R0, c[0x0][0x28c] ;  /* 0x0000a300ff007b82 */ /* 0x000e220000000800 */
[----:B------:R-:W-:Y:S01]  /*5350*/  UMOV UR7, 0x1 ;  /* 0x0000000100077882 */ /* 0x000fe20000000000 */
[----:B------:R-:W-:Y:S01]  /*5360*/  ULDC UR14, c[0x0][0x658] ;  /* 0x00019600000e7ab9 */ /* 0x000fe20000000800 */
[----:B------:R-:W-:Y:S01]  /*5370*/  UMOV UR6, 0xffffffff ;  /* 0xffffffff00067882 */ /* 0x000fe20000000000 */
[----:B------:R-:W-:Y:S01]  /*5380*/  BSSY B0, `(.L_x_102) ;  /* 0x00000e2000007945 */ /* 0x000fe20003800000 */
[----:B------:R-:W-:Y:S01]  /*5390*/  USHF.L.U32 UR6, UR6, UR14, URZ ;  /* 0x0000000e06067299 */ /* 0x000fe2000800063f */
[----:B------:R-:W-:Y:S01]  /*53a0*/  LOP3.LUT R12, R18, 0x2, RZ, 0xfc, !PT ;  /* 0x00000002120c7812 */ /* 0x000fe200078efcff */
[----:B------:R-:W-:Y:S01]  /*53b0*/  IMAD.MOV.U32 R10, RZ, RZ, 0x1 ;  /* 0x00000001ff0a7424 */ /* 0x000fe200078e00ff */
[----:B------:R-:W1:Y:S01]  /*53c0*/  S2UR UR5, SR_CgaCtaId ;  /* 0x00000000000579c3 */ /* 0x000e620000008800 */
[----:B------:R-:W-:Y:S01]  /*53d0*/  IMAD.MOV.U32 R9, RZ, RZ, RZ ;  /* 0x000000ffff097224 */ /* 0x000fe200078e00ff */
[----:B------:R-:W-:Y:S01]  /*53e0*/  ULDC UR13, c[0x0][0x600] ;  /* 0x00018000000d7ab9 */ /* 0x000fe20000000800 */
[----:B------:R-:W-:Y:S01]  /*53f0*/  UMOV UR29, 0x55 ;  /* 0x00000055001d7882 */ /* 0x000fe20000000000 */
[----:B------:R-:W-:-:S02]  /*5400*/  UIADD3 UR13, UR13, -0x1, URZ ;  /* 0xffffffff0d0d7890 */ /* 0x000fc4000fffe03f */
[----:B------:R-:W-:Y:S02]  /*5410*/  USHF.L.U32 UR14, UR7, UR14, URZ ;  /* 0x0000000e070e7299 */ /* 0x000fe4000800063f */
[----:B------:R-:W-:Y:S01]  /*5420*/  ULOP3.LUT UR22, URZ, UR6, URZ, 0x33, !UPT ;  /* 0x000000063f167292 */ /* 0x000fe2000f8e333f */
[----:B------:R-:W-:Y:S01]  /*5430*/  ULDC.64 UR42, c[0x0][0x198] ;  /* 0x00006600002a7ab9 */ /* 0x000fe20000000a00 */
[----:B0-----:R-:W-:-:S05]  /*5440*/  VIADD R0, R0, 0x7f ;  /* 0x0000007f00007836 */ /* 0x001fca0000000000 */
[----:B------:R-:W-:Y:S01]  /*5450*/  SHF.R.S32.HI R3, RZ, 0x1f, R0 ;  /* 0x0000001fff037819 */ /* 0x000fe20000011400 */
[----:B-1----:R-:W-:-:S03]  /*5460*/  ULOP3.LUT UR4, UR5, 0x1, URZ, 0xc0, !UPT ;  /* 0x0000000105047892 */ /* 0x002fc6000f8ec03f */
[----:B------:R-:W-:Y:S01]  /*5470*/  LEA.HI R3, R3, R0, RZ, 0x7 ;  /* 0x0000000003037211 */ /* 0x000fe200078f38ff */
[----:B------:R-:W-:Y:S01]  /*5480*/  USHF.R.U32.HI UR31, URZ, 0x1, UR5 ;  /* 0x000000013f1f7899 */ /* 0x000fe20008011605 */
[----:B------:R-:W-:Y:S01]  /*5490*/  IMAD.MOV.U32 R0, RZ, RZ, 0x1 ;  /* 0x00000001ff007424 */ /* 0x000fe200078e00ff */
[----:B------:R-:W-:Y:S01]  /*54a0*/  USHF.L.U32 UR15, UR5, 0x5, URZ ;  /* 0x00000005050f7899 */ /* 0x000fe2000800063f */
[--C-:B------:R-:W-:Y:S01]  /*54b0*/  SHF.R.S32.HI R8, RZ, 0x7, R3.reuse ;  /* 0x00000007ff087819 */ /* 0x100fe20000011403 */
[----:B------:R-:W-:Y:S02]  /*54c0*/  USHF.L.U32 UR21, UR5, 0xb, URZ ;  /* 0x0000000b05157899 */ /* 0x000fe4000800063f */
[----:B------:R-:W-:Y:S01]  /*54d0*/  ULOP3.LUT UR5, UR5, 0xfffffffe, URZ, 0xc0, !UPT ;  /* 0xfffffffe05057892 */ /* 0x000fe2000f8ec03f */
[----:B------:R-:W-:Y:S01]  /*54e0*/  PRMT R3, R0, 0x7610, R3 ;  /* 0x0000761000037816 */ /* 0x000fe20000000003 */
[----:B------:R-:W-:Y:S01]  /*54f0*/  UISETP.GT.U32.AND UP0, UPT, UR4, 0xffff, UPT ;  /* 0x0000ffff0400788c */ /* 0x000fe2000bf04070 */
[----:B------:R-:W-:Y:S01]  /*5500*/  VIADD R0, R8, 0x1 ;  /* 0x0000000108007836 */ /* 0x000fe20000000000 */
[----:B------:R-:W-:-:S02]  /*5510*/  USHF.L.U32 UR23, UR7, UR5, URZ ;  /* 0x0000000507177299 */ /* 0x000fc4000800063f */
[----:B------:R-:W-:Y:S02]  /*5520*/  ULOP3.LUT UR5, UR5, 0x1, URZ, 0xfc, !UPT ;  /* 0x0000000105057892 */ /* 0x000fe4000f8efc3f */
[----:B------:R-:W-:Y:S02]  /*5530*/  USEL UR4, UR4, 0xffff, !UP0 ;  /* 0x0000ffff04047887 */ /* 0x000fe4000c000000 */
[----:B------:R-:W-:Y:S02]  /*5540*/  USHF.L.U32 UR5, UR7, UR5, URZ ;  /* 0x0000000507057299 */ /* 0x000fe4000800063f */
[----:B------:R-:W-:Y:S02]  /*5550*/  ULOP3.LUT UR4, UR4, 0xffff, URZ, 0xc0, !UPT ;  /* 0x0000ffff04047892 */ /* 0x000fe4000f8ec03f */
[----:B------:R-:W-:Y:S02]  /*5560*/  ULOP3.LUT UR15, UR15, 0x20, URZ, 0xc0, !UPT ;  /* 0x000000200f0f7892 */ /* 0x000fe4000f8ec03f */
[----:B------:R-:W-:-:S02]  /*5570*/  ULOP3.LUT UR21, UR21, 0x800, URZ, 0xc0, !UPT ;  /* 0x0000080015157892 */ /* 0x000fc4000f8ec03f */
[----:B------:R-:W-:Y:S02]  /*5580*/  ULOP3.LUT UR23, UR23, UR5, URZ, 0xfc, !UPT ;  /* 0x0000000517177292 */ /* 0x000fe4000f8efc3f */
[----:B------:R-:W-:-:S12]  /*5590*/  USHF.L.U32 UR29, UR29, UR4, URZ ;  /* 0x000000041d1d7299 */ /* 0x000fd8000800063f */
.L_x_113:
[----:B------:R-:W-:-:S03]  /*55a0*/  UMOV UR4, 0xffffffff ;  /* 0xffffffff00047882 */ /* 0x000fc60000000000 */
[----:B------:R-:W-:Y:S05]  /*55b0*/  BRA.DIV UR4, `(.L_x_103) ;  /* 0x0000000e04e47947 */ /* 0x000fea000b800000 */
[----:B------:R-:W-:-:S13]  /*55c0*/  ELECT P6, URZ, PT ;  /* 0x00000000003f782f */ /* 0x000fda00038c0000 */
.L_x_124:
[----:B------:R-:W0:Y:S01]  /*55d0*/  LDC R4, c[0x0][0x28c] ;  /* 0x0000a300ff047b82 */ /* 0x000e220000000800 */
[----:B------:R-:W-:Y:S01]  /*55e0*/  BSSY B1, `(.L_x_104) ;  /* 0x0000048000017945 */ /* 0x000fe20003800000 */
[----:B0-----:R-:W-:-:S13]  /*55f0*/  ISETP.LT.OR P6, PT, R4, 0x1, !P6 ;  /* 0x000000010400780c */ /* 0x001fda00077c1670 */
[----:B------:R-:W-:Y:S05]  /*5600*/  @P6 BRA `(.L_x_105) ;  /* 0x0000000400146947 */ /* 0x000fea0003800000 */
[----:B------:R-:W-:Y:S01]  /*5610*/  LEA R19, R19, UR31, 0x2 ;  /* 0x0000001f13137c11 */ /* 0x000fe2000f8e10ff */
[----:B------:R-:W-:Y:S01]  /*5620*/  IMAD.MOV.U32 R21, RZ, RZ, RZ ;  /* 0x000000ffff157224 */ /* 0x000fe200078e00ff */
[----:B------:R-:W-:Y:S01]  /*5630*/  LEA R15, R13, UR15, 0x6 ;  /* 0x0000000f0d0f7c11 */ /* 0x000fe2000f8e30ff */
[----:B------:R-:W-:Y:S02]  /*5640*/  IMAD.MOV.U32 R4, RZ, RZ, R0 ;  /* 0x000000ffff047224 */ /* 0x000fe400078e0000 */
[----:B------:R-:W-:Y:S02]  /*5650*/  IMAD.MOV.U32 R5, RZ, RZ, R10 ;  /* 0x000000ffff057224 */ /* 0x000fe400078e000a */
[----:B------:R-:W-:Y:S02]  /*5660*/  IMAD.MOV.U32 R7, RZ, RZ, R9 ;  /* 0x000000ffff077224 */ /* 0x000fe400078e0009 */
[----:B------:R-:W-:-:S07]  /*5670*/  IMAD.SHL.U32 R19, R19, 0x20, RZ ;  /* 0x0000002013137824 */ /* 0x000fce00078e00ff */
.L_x_108:
[----:B------:R-:W0:Y:S01]  /*5680*/  S2R R14, SR_CgaCtaId ;  /* 0x00000000000e7919 */ /* 0x000e220000008800 */
[----:B------:R-:W-:Y:S02]  /*5690*/  MOV R13, 0x400 ;  /* 0x00000400000d7802 */ /* 0x000fe40000000f00 */
[----:B------:R-:W-:Y:S02]  /*56a0*/  ISETP.NE.AND P1, PT, R11, RZ, PT ;  /* 0x000000ff0b00720c */ /* 0x000fe40003f25270 */
[----:B0-----:R-:W-:Y:S02]  /*56b0*/  LEA R22, R14, R13, 0x18 ;  /* 0x0000000d0e167211 */ /* 0x001fe400078ec0ff */
[----:B------:R-:W-:-:S09]  /*56c0*/  SHF.L.U32 R13, R5, 0x1f, RZ ;  /* 0x0000001f050d7819 */ /* 0x000fd200000006ff */
[----:B------:R-:W0:Y:S01]  /*56d0*/  @!P1 LDC R14, c[0x0][0x500] ;  /* 0x00014000ff0e9b82 */ /* 0x000e220000000800 */
[----:B------:R-:W-:-:S04]  /*56e0*/  IMAD R20, R7, 0x8, R22 ;  /* 0x0000000807147824 */ /* 0x000fc800078e0216 */
[----:B------:R-:W1:Y:S02]  /*56f0*/  SYNCS.PHASECHK.TRANS64.TRYWAIT P0, [R20+URZ+0x20], R13 ;  /* 0x0000200d140075a7 */ /* 0x000e64000800017f */
[----:B-1----:R-:W-:Y:S05]  /*5700*/  @!P0 BRA `(.L_x_106) ;  /* 0x0000000c00b08947 */ /* 0x002fea0003800000 */
.L_x_125:
[----:B-1----:R-:W-:Y:S01]  /*5710*/  PRMT R13, R12, 0x9910, RZ ;  /* 0x000099100c0d7816 */ /* 0x002fe200000000ff */
[----:B0-----:R0:W-:Y:S03]  /*5720*/  @!P1 SYNCS.ARRIVE.TRANS64 RZ, [R20+URZ], R14 ;  /* 0x0000000e14ff99a7 */ /* 0x0011e6000800003f */
[----:B------:R-:W-:-:S13]  /*5730*/  ISETP.NE.AND P0, PT, R13, 0x2, PT ;  /* 0x000000020d00780c */ /* 0x000fda0003f05270 */
[----:B0-----:R-:W-:Y:S05]  /*5740*/  @P0 BRA `(.L_x_107) ;  /* 0x0000000000040947 */ /* 0x001fea0003800000 */
[----:B------:R-:W-:Y:S01]  /*5750*/  BPT.TRAP 0x1 ;  /* 0x000000040000795c */ /* 0x000fe20000300000 */
.L_x_107:
[C---:B------:R-:W-:Y:S01]  /*5760*/  LEA R13, R7.reuse, UR31, 0x3 ;  /* 0x0000001f070d7c11 */ /* 0x040fe2000f8e18ff */
[----:B------:R-:W-:Y:S01]  /*5770*/  VIADD R4, R4, 0xffffffff ;  /* 0xffffffff04047836 */ /* 0x000fe20000000000 */
[----:B------:R-:W-:Y:S01]  /*5780*/  LEA R14, R7, UR21, 0xd ;  /* 0x00000015070e7c11 */ /* 0x000fe2000f8e68ff */
[----:B------:R-:W-:Y:S01]  /*5790*/  UIADD3 UR4, UP0, UR42, 0xf0, URZ ;  /* 0x000000f02a047890 */ /* 0x000fe2000ff1e03f */
[----:B------:R-:W-:Y:S01]  /*57a0*/  R2UR UR34, R21 ;  /* 0x00000000152272ca */ /* 0x000fe200000e0000 */
[----:B------:R-:W-:Y:S01]  /*57b0*/  IMAD.SHL.U32 R13, R13, 0x800, RZ ;  /* 0x000008000d0d7824 */ /* 0x000fe200078e00ff */
[----:B------:R-:W-:Y:S01]  /*57c0*/  R2UR UR33, R20 ;  /* 0x00000000142172ca */ /* 0x000fe200000e0000 */
[--C-:B------:R-:W-:Y:S01]  /*57d0*/  IMAD R14, R14, 0x2, R22.reuse ;  /* 0x000000020e0e7824 */ /* 0x100fe200078e0216 */
[----:B------:R-:W-:Y:S01]  /*57e0*/  R2UR UR36, R6 ;  /* 0x00000000062472ca */ /* 0x000fe200000e0000 */
[----:B------:R-:W-:Y:S01]  /*57f0*/  IMAD R13, R13, 0x2, R22 ;  /* 0x000000020d0d7824 */ /* 0x000fe200078e0216 */
[----:B------:R-:W-:Y:S01]  /*5800*/  R2UR UR35, R19 ;  /* 0x00000000132372ca */ /* 0x000fe200000e0000 */
[----:B------:R-:W-:Y:S01]  /*5810*/  UIADD3 UR44, UP1, UR42, 0x1f0, URZ ;  /* 0x000001f02a2c7890 */ /* 0x000fe2000ff3e03f */
[----:B------:R-:W-:Y:S01]  /*5820*/  R2UR UR8, R14 ;  /* 0x000000000e0872ca */ /* 0x000fe200000e0000 */
[----:B------:R-:W-:Y:S01]  /*5830*/  UIADD3.X UR5, URZ, UR43, URZ, UP0, !UPT ;  /* 0x0000002b3f057290 */ /* 0x000fe200087fe43f */
[----:B------:R-:W-:Y:S01]  /*5840*/  R2UR UR24, R13 ;  /* 0x000000000d1872ca */ /* 0x000fe200000e0000 */
[----:B------:R-:W-:Y:S01]  /*5850*/  UPRMT UR30, URZ, 0x5410, UR29 ;  /* 0x000054103f1e7896 */ /* 0x000fe2000800001d */
[----:B------:R-:W-:Y:S01]  /*5860*/  R2UR UR19, R15 ;  /* 0x000000000f1372ca */ /* 0x000fe200000e0000 */
[----:B------:R-:W-:Y:S01]  /*5870*/  UIADD3 UR26, UR34, 0x40, URZ ;  /* 0x00000040221a7890 */ /* 0x000fe2000fffe03f */
[----:B------:R-:W-:Y:S01]  /*5880*/  ISETP.GT.AND P1, PT, R4, 0x1, PT ;  /* 0x000000010400780c */ /* 0x000fe20003f24270 */
[----:B------:R-:W-:Y:S01]  /*5890*/  UIADD3.X UR45, URZ, UR43, URZ, UP1, !UPT ;  /* 0x0000002b3f2d7290 */ /* 0x000fe20008ffe43f */
[----:B------:R-:W-:Y:S01]  /*58a0*/  VIADD R7, R7, 0x1 ;  /* 0x0000000107077836 */ /* 0x000fe20000000000 */
[----:B------:R-:W-:Y:S01]  /*58b0*/  UPRMT UR37, URZ, 0x5410, UR23 ;  /* 0x000054103f257896 */ /* 0x000fe20008000017 */
[----:B------:R-:W-:Y:S01]  /*58c0*/  VIADD R21, R21, 0x80 ;  /* 0x0000008015157836 */ /* 0x000fe20000000000 */
[----:B------:R-:W-:Y:S01]  /*58d0*/  UMOV UR6, 0x0 ;  /* 0x0000000000067882 */ /* 0x000fe20000000000 */
[----:B------:R-:W-:Y:S01]  /*58e0*/  UMOV UR7, 0x10000000 ;  /* 0x1000000000077882 */ /* 0x000fe20000000000 */
[----:B------:R-:W-:Y:S01]  /*58f0*/  UIADD3 UR16, UR8, 0x20100, URZ ;  /* 0x0002010008107890 */ /* 0x000fe2000fffe03f */
[----:B------:R-:W-:Y:S01]  /*5900*/  ISETP.NE.AND P0, PT, R7, 0x4, PT ;  /* 0x000000040700780c */ /* 0x000fe20003f05270 */
[----:B------:R-:W-:-:S02]  /*5910*/  UIADD3 UR32, UR24, 0x100, URZ ;  /* 0x0000010018207890 */ /* 0x000fc4000fffe03f */
[----:B------:R-:W-:Y:S01]  /*5920*/  UIADD3 UR24, UR24, 0x4100, URZ ;  /* 0x0000410018187890 */ /* 0x000fe2000fffe03f */
[----:B------:R-:W-:Y:S01]  /*5930*/  SEL R14, RZ, 0x1, P0 ;  /* 0x00000001ff0e7807 */ /* 0x000fe20000000000 */
[----:B------:R-:W-:Y:S01]  /*5940*/  UIADD3 UR8, UR8, 0x22100, URZ ;  /* 0x0002210008087890 */ /* 0x000fe2000fffe03f */
[----:B------:R-:W-:Y:S01]  /*5950*/  SEL R7, R7, RZ, P0 ;  /* 0x000000ff07077207 */ /* 0x000fe20000000000 */
[----:B------:R-:W-:Y:S01]  /*5960*/  UMOV UR25, UR33 ;  /* 0x0000002100197c82 */ /* 0x000fe20008000000 */
[----:B------:R-:W-:Y:S01]  /*5970*/  UMOV UR28, UR36 ;  /* 0x00000024001c7c82 */ /* 0x000fe20008000000 */
[----:B------:R-:W-:Y:S01]  /*5980*/  UMOV UR27, UR35 ;  /* 0x00000023001b7c82 */ /* 0x000fe20008000000 */
[----:B------:R-:W-:Y:S01]  /*5990*/  UMOV UR17, UR33 ;  /* 0x0000002100117c82 */ /* 0x000fe20008000000 */
[----:B------:R-:W-:Y:S01]  /*59a0*/  UMOV UR18, UR34 ;  /* 0x0000002200127c82 */ /* 0x000fe20008000000 */
[----:B------:R-:W-:Y:S01]  /*59b0*/  UMOV UR20, UR36 ;  /* 0x0000002400147c82 */ /* 0x000fe20008000000 */
[----:B------:R0:W-:Y:S01]  /*59c0*/  UTMALDG.3D.MULTICAST [UR32], [UR4], UR30, desc[UR6] ;  /* 0x00000620040073b4 */ /* 0x0001e2000801181e */
[----:B------:R-:W-:Y:S01]  /*59d0*/  UMOV UR9, UR33 ;  /* 0x0000002100097c82 */ /* 0x000fe20008000000 */
[----:B------:R-:W-:Y:S01]  /*59e0*/  UMOV UR11, UR19 ;  /* 0x00000013000b7c82 */ /* 0x000fe20008000000 */
[----:B------:R-:W-:Y:S01]  /*59f0*/  UMOV UR12, UR36 ;  /* 0x00000024000c7c82 */ /* 0x000fe20008000000 */
[----:B------:R-:W-:Y:S01]  /*5a00*/  UMOV UR10, UR26 ;  /* 0x0000001a000a7c82 */ /* 0x000fe20008000000 */
[----:B------:R-:W-:Y:S01]  /*5a10*/  LOP3.LUT R5, R5, R14, RZ, 0x3c, !PT ;  /* 0x0000000e05057212 */ /* 0x000fe200078e3cff */
[----:B------:R0:W-:Y:S01]  /*5a20*/  UTMALDG.3D.MULTICAST [UR24], [UR4], UR30, desc[UR6] ;  /* 0x00000618040073b4 */ /* 0x0001e2000801181e */
[----:B------:R0:W-:Y:S01]  /*5a30*/  UTMALDG.3D.MULTICAST [UR16], [UR44], UR37, desc[UR6] ;  /* 0x000006102c0073b4 */ /* 0x0001e20008011825 */
[----:B------:R0:W-:Y:S02]  /*5a40*/  UTMALDG.3D.MULTICAST [UR8], [UR44], UR37, desc[UR6] ;  /* 0x000006082c0073b4 */ /* 0x0001e40008011825 */
[----:B0-----:R-:W-:Y:S05]  /*5a50*/  @P1 BRA `(.L_x_108) ;  /* 0xfffffffc00081947 */ /* 0x001fea000383ffff */
.L_x_105:
[----:B------:R-:W-:Y:S05]  /*5a60*/  BSYNC B1 ;  /* 0x0000000000017941 */ /* 0x000fea0003800000 */
.L_x_104:
[----:B------:R-:W-:Y:S01]  /*5a70*/  LOP3.LUT P1, RZ, R3, 0xff, RZ, 0xc0, !PT ;  /* 0x000000ff03ff7812 */ /* 0x000fe2000782c0ff */
[----:B------:R-:W-:Y:S01]  /*5a80*/  IMAD.IADD R9, R8, 0x1, R9 ;  /* 0x0000000108097824 */ /* 0x000fe200078e0209 */
[----:B------:R-:W-:Y:S01]  /*5a90*/  IADD3 R16, P2, R16, UR38, RZ ;  /* 0x0000002610107c10 */ /* 0x000fe2000ff5e0ff */
[----:B------:R-:W-:Y:S01]  /*5aa0*/  ULDC.64 UR4, c[0x0][0x650] ;  /* 0x0001940000047ab9 */ /* 0x000fe20000000a00 */
[----:B------:R-:W-:Y:S01]  /*5ab0*/  BSSY B1, `(.L_x_109) ;  /* 0x000006c000017945 */ /* 0x000fe20003800000 */
[----:B------:R-:W-:Y:S01]  /*5ac0*/  IMAD.MOV.U32 R19, RZ, RZ, -0x1 ;  /* 0xffffffffff137424 */ /* 0x000fe200078e00ff */
[----:B------:R-:W-:Y:S01]  /*5ad0*/  SHF.R.U32.HI R3, RZ, 0x2, R9 ;  /* 0x00000002ff037819 */ /* 0x000fe20000011609 */
[----:B------:R-:W-:Y:S01]  /*5ae0*/  IMAD.MOV.U32 R13, RZ, RZ, -0x1 ;  /* 0xffffffffff0d7424 */ /* 0x000fe200078e00ff */
[----:B------:R-:W-:Y:S01]  /*5af0*/  ISETP.GT.U32.AND P0, PT, R9, 0x3, PT ;  /* 0x000000030900780c */ /* 0x000fe20003f04070 */
[----:B------:R-:W-:Y:S01]  /*5b00*/  IMAD.MOV.U32 R6, RZ, RZ, -0x1 ;  /* 0xffffffffff067424 */ /* 0x000fe200078e00ff */
[----:B------:R-:W-:-:S02]  /*5b10*/  LOP3.LUT R3, R3, 0x1, RZ, 0xc0, !PT ;  /* 0x0000000103037812 */ /* 0x000fc400078ec0ff */
[----:B------:R-:W-:Y:S01]  /*5b20*/  ISETP.LT.U32.AND P0, PT, R8, 0x4, P0 ;  /* 0x000000040800780c */ /* 0x000fe20000701070 */
[----:B------:R-:W0:Y:S01]  /*5b30*/  @P1 S2R R5, SR_CgaCtaId ;  /* 0x0000000000051919 */ /* 0x000e220000008800 */
[----:B------:R-:W-:Y:S02]  /*5b40*/  @P1 MOV R4, 0x400 ;  /* 0x0000040000041802 */ /* 0x000fe40000000f00 */
[----:B------:R-:W-:Y:S02]  /*5b50*/  IADD3.X R17, R17, UR41, RZ, P2, !PT ;  /* 0x0000002911117c10 */ /* 0x000fe400097fe4ff */
[----:B------:R-:W-:Y:S02]  /*5b60*/  ISETP.GE.U32.AND P2, PT, R16, UR4, PT ;  /* 0x0000000410007c0c */ /* 0x000fe4000bf46070 */
[----:B------:R-:W-:Y:S02]  /*5b70*/  LOP3.LUT R9, R9, 0x3, RZ, 0xc0, !PT ;  /* 0x0000000309097812 */ /* 0x000fe400078ec0ff */
[----:B0-----:R-:W-:-:S04]  /*5b80*/  @P1 LEA R4, R5, R4, 0x18 ;  /* 0x0000000405041211 */ /* 0x001fc800078ec0ff */
[----:B------:R0:W-:Y:S01]  /*5b90*/  @P1 SYNCS.ARRIVE.TRANS64.A1T0 RZ, [R4+URZ+0x58], RZ ;  /* 0x000058ff04ff19a7 */ /* 0x0001e2000810003f */
[----:B------:R-:W-:Y:S02]  /*5ba0*/  ISETP.NE.U32.AND P1, PT, R3, 0x1, PT ;  /* 0x000000010300780c */ /* 0x000fe40003f25070 */
[----:B------:R-:W-:Y:S02]  /*5bb0*/  SEL R3, RZ, 0x1, !P0 ;  /* 0x00000001ff037807 */ /* 0x000fe40004000000 */
[----:B------:R-:W-:Y:S02]  /*5bc0*/  ISETP.GE.U32.AND.EX P0, PT, R17, UR5, PT, P2 ;  /* 0x0000000511007c0c */ /* 0x000fe4000bf06120 */
[----:B------:R-:W-:-:S04]  /*5bd0*/  ISETP.GT.U32.AND P1, PT, R8, 0x3, !P1 ;  /* 0x000000030800780c */ /* 0x000fc80004f24070 */
[----:B0-----:R-:W-:-:S04]  /*5be0*/  SEL R4, RZ, 0x1, !P1 ;  /* 0x00000001ff047807 */ /* 0x001fc80004800000 */
[--C-:B------:R-:W-:Y:S02]  /*5bf0*/  LOP3.LUT R10, R4, R10, R3.reuse, 0x96, !PT ;  /* 0x0000000a040a7212 */ /* 0x100fe400078e9603 */
[----:B------:R-:W-:Y:S02]  /*5c00*/  PRMT R4, RZ, 0x7610, R4 ;  /* 0x00007610ff047816 */ /* 0x000fe40000000004 */
[----:B------:R-:W-:Y:S01]  /*5c10*/  PRMT R3, RZ, 0x7610, R3 ;  /* 0x00007610ff037816 */ /* 0x000fe20000000003 */
[----:B------:R-:W-:Y:S06]  /*5c20*/  @P0 BRA `(.L_x_110) ;  /* 0x0000000400500947 */ /* 0x000fec0003800000 */
[----:B------:R-:W0:Y:S01]  /*5c30*/  S2R R15, SR_CTAID.X ;  /* 0x00000000000f7919 */ /* 0x000e220000002500 */
[----:B------:R-:W-:Y:S01]  /*5c40*/  ULDC.64 UR4, c[0x0][0x628] ;  /* 0x00018a0000047ab9 */ /* 0x000fe20000000a00 */
[----:B------:R-:W1:Y:S01]  /*5c50*/  LDC R20, c[0x0][0x144] ;  /* 0x00005100ff147b82 */ /* 0x000e620000000800 */
[----:B------:R-:W-:Y:S01]  /*5c60*/  ISETP.NE.U32.AND P0, PT, RZ, UR4, PT ;  /* 0x00000004ff007c0c */ /* 0x000fe2000bf05070 */
[----:B------:R-:W2:Y:S01]  /*5c70*/  S2R R13, SR_CTAID.Y ;  /* 0x00000000000d7919 */ /* 0x000ea20000002600 */
[----:B------:R-:W-:Y:S01]  /*5c80*/  ULDC UR6, c[0x0][0x150] ;  /* 0x0000540000067ab9 */ /* 0x000fe20000000800 */
[----:B------:R-:W-:Y:S01]  /*5c90*/  ULDC UR7, c[0x0][0x630] ;  /* 0x00018c0000077ab9 */ /* 0x000fe20000000800 */
[----:B------:R-:W-:Y:S01]  /*5ca0*/  ISETP.NE.AND.EX P0, PT, RZ, UR5, PT, P0 ;  /* 0x00000005ff007c0c */ /* 0x000fe2000bf05300 */
[----:B------:R-:W-:Y:S01]  /*5cb0*/  IMAD.MOV.U32 R4, RZ, RZ, R16 ;  /* 0x000000ffff047224 */ /* 0x000fe200078e0010 */
[----:B0-----:R-:W-:-:S05]  /*5cc0*/  I2FP.F32.U32 R5, R15 ;  /* 0x0000000f00057245 */ /* 0x001fca0000201000 */
[----:B------:R-:W-:Y:S01]  /*5cd0*/  FMUL R21, R5, UR6 ;  /* 0x0000000605157c20 */ /* 0x000fe20008400000 */
[----:B------:R-:W-:-:S05]  /*5ce0*/  IMAD.MOV.U32 R5, RZ, RZ, R17 ;  /* 0x000000ffff057224 */ /* 0x000fca00078e0011 */
[----:B--2---:R-:W-:Y:S05]  /*5cf0*/  @!P0 BRA `(.L_x_111) ;  /* 0x0000000000288947 */ /* 0x004fea0003800000 */
[----:B------:R-:W-:Y:S02]  /*5d00*/  ULDC UR6, c[0x0][0x634] ;  /* 0x00018d0000067ab9 */ /* 0x000fe40000000800 */
[----:B------:R-:W-:-:S05]  /*5d10*/  IADD3 R5, P0, R16, UR6, RZ ;  /* 0x0000000610057c10 */ /* 0x000fca000ff1e0ff */
[----:B------:R-:W-:-:S04]  /*5d20*/  IMAD.X R19, RZ, RZ, R17, P0 ;  /* 0x000000ffff137224 */ /* 0x000fc800000e0611 */
[----:B------:R-:W-:-:S04]  /*5d30*/  IMAD.WIDE.U32 R6, R19, UR4, RZ ;  /* 0x0000000413067c25 */ /* 0x000fc8000f8e00ff */
[----:B------:R-:W-:-:S04]  /*5d40*/  IMAD.WIDE.U32 R6, P0, R5, UR5, R6 ;  /* 0x0000000505067c25 */ /* 0x000fc8000f800006 */
[----:B------:R-:W-:-:S04]  /*5d50*/  IMAD.WIDE.U32 R4, R5, UR4, RZ ;  /* 0x0000000405047c25 */ /* 0x000fc8000f8e00ff */
[----:B------:R-:W-:Y:S01]  /*5d60*/  IMAD.MOV.U32 R4, RZ, RZ, R7 ;  /* 0x000000ffff047224 */ /* 0x000fe200078e0007 */
[----:B------:R-:W-:Y:S01]  /*5d70*/  IADD3 RZ, P1, R5, R6, RZ ;  /* 0x0000000605ff7210 */ /* 0x000fe20007f3e0ff */
[----:B------:R-:W-:-:S04]  /*5d80*/  IMAD.X R5, RZ, RZ, RZ, P0 ;  /* 0x000000ffff057224 */ /* 0x000fc800000e06ff */
[----:B------:R-:W-:-:S08]  /*5d90*/  IMAD.WIDE.U32.X R4, R19, UR5, R4, P1 ;  /* 0x0000000513047c25 */ /* 0x000fd000088e0404 */
.L_x_111:
[--C-:B------:R-:W-:Y:S01]  /*5da0*/  SHF.R.U64 R14, R4, UR7, R5.reuse ;  /* 0x00000007040e7c19 */ /* 0x100fe20008001205 */
[----:B------:R-:W0:Y:S01]  /*5db0*/  F2I.U32.TRUNC.NTZ R21, R21 ;  /* 0x0000001500157305 */ /* 0x000e22000020f000 */
[----:B------:R-:W-:Y:S01]  /*5dc0*/  SHF.R.U32.HI R4, RZ, UR7, R5 ;  /* 0x00000007ff047c19 */ /* 0x000fe20008011605 */
[----:B------:R-:W-:Y:S01]  /*5dd0*/  ULDC.64 UR4, c[0x0][0x620] ;  /* 0x0001880000047ab9 */ /* 0x000fe20000000a00 */
[----:B------:R-:W-:Y:S01]  /*5de0*/  IADD3 R7, P0, RZ, -R14, RZ ;  /* 0x8000000eff077210 */ /* 0x000fe20007f1e0ff */
[----:B------:R-:W-:Y:S01]  /*5df0*/  ULDC.64 UR6, c[0x0][0x640] ;  /* 0x0001900000067ab9 */ /* 0x000fe20000000a00 */
[----:B------:R-:W2:Y:S03]  /*5e00*/  LDC R22, c[0x0][0x148] ;  /* 0x00005200ff167b82 */ /* 0x000ea60000000800 */
[----:B------:R-:W-:Y:S01]  /*5e10*/  IMAD.X R4, RZ, RZ, ~R4, P0 ;  /* 0x000000ffff047224 */ /* 0x000fe200000e0e04 */
[----:B------:R-:W-:-:S03]  /*5e20*/  ISETP.NE.U32.AND P0, PT, RZ, UR6, PT ;  /* 0x00000006ff007c0c */ /* 0x000fc6000bf05070 */
[----:B------:R-:W-:Y:S01]  /*5e30*/  IMAD R6, R4, UR4, RZ ;  /* 0x0000000404067c24 */ /* 0x000fe2000f8e02ff */
[----:B------:R-:W-:Y:S01]  /*5e40*/  ISETP.NE.AND.EX P0, PT, RZ, UR7, PT, P0 ;  /* 0x00000007ff007c0c */ /* 0x000fe2000bf05300 */
[----:B------:R-:W-:Y:S01]  /*5e50*/  IMAD.WIDE.U32 R4, R7, UR4, R16 ;  /* 0x0000000407047c25 */ /* 0x000fe2000f8e0010 */
[----:B------:R-:W-:-:S03]  /*5e60*/  ULDC UR4, c[0x0][0x618] ;  /* 0x0001860000047ab9 */ /* 0x000fc60000000800 */
[----:B------:R-:W-:Y:S01]  /*5e70*/  IMAD R7, R7, UR5, R6 ;  /* 0x0000000507077c24 */ /* 0x000fe2000f8e0206 */
[----:B------:R-:W-:Y:S01]  /*5e80*/  ULDC UR5, c[0x0][0x154] ;  /* 0x0000550000057ab9 */ /* 0x000fe20000000800 */
[----:B0-----:R-:W-:Y:S02]  /*5e90*/  IMAD.MOV R6, RZ, RZ, -R21 ;  /* 0x000000ffff067224 */ /* 0x001fe400078e0a15 */
[----:B------:R-:W-:Y:S02]  /*5ea0*/  IMAD.IADD R5, R5, 0x1, R7 ;  /* 0x0000000105057824 */ /* 0x000fe400078e0207 */
[----:B-1----:R-:W-:Y:S01]  /*5eb0*/  IMAD R15, R20, R6, R15 ;  /* 0x00000006140f7224 */ /* 0x002fe200078e020f */
[----:B------:R-:W-:Y:S02]  /*5ec0*/  I2FP.F32.U32 R6, R13 ;  /* 0x0000000d00067245 */ /* 0x000fe40000201000 */
[--C-:B------:R-:W-:Y:S02]  /*5ed0*/  SHF.R.U64 R19, R4, UR4, R5.reuse ;  /* 0x0000000404137c19 */ /* 0x100fe40008001205 */
[----:B------:R-:W-:Y:S01]  /*5ee0*/  SHF.R.U32.HI R4, RZ, UR4, R5 ;  /* 0x00000004ff047c19 */ /* 0x000fe20008011605 */
[----:B------:R-:W-:Y:S01]  /*5ef0*/  FMUL R6, R6, UR5 ;  /* 0x0000000506067c20 */ /* 0x000fe20008400000 */
[----:B------:R-:W-:-:S02]  /*5f00*/  ULDC UR4, c[0x0][0x608] ;  /* 0x0001820000047ab9 */ /* 0x000fc40000000800 */
[--C-:B------:R-:W-:Y:S01]  /*5f10*/  SHF.R.U64 R21, R19, UR4, R4.reuse ;  /* 0x0000000413157c19 */ /* 0x100fe20008001204 */
[----:B------:R0:W1:Y:S01]  /*5f20*/  F2I.U32.TRUNC.NTZ R24, R6 ;  /* 0x0000000600187305 */ /* 0x000062000020f000 */
[----:B------:R-:W-:Y:S01]  /*5f30*/  SHF.R.U32.HI R4, RZ, UR4, R4 ;  /* 0x00000004ff047c19 */ /* 0x000fe20008011604 */
[----:B------:R-:W-:-:S03]  /*5f40*/  ULDC UR4, c[0x0][0x658] ;  /* 0x0001960000047ab9 */ /* 0x000fc60000000800 */
[--C-:B------:R-:W-:Y:S02]  /*5f50*/  SHF.R.U64 R20, R21, UR4, R4.reuse ;  /* 0x0000000415147c19 */ /* 0x100fe40008001204 */
[----:B------:R-:W-:-:S03]  /*5f60*/  SHF.R.U32.HI R23, RZ, UR4, R4 ;  /* 0x00000004ff177c19 */ /* 0x000fc60008011604 */
[----:B------:R-:W-:Y:S02]  /*5f70*/  IMAD.MOV.U32 R4, RZ, RZ, R20 ;  /* 0x000000ffff047224 */ /* 0x000fe400078e0014 */
[----:B------:R-:W-:Y:S01]  /*5f80*/  IMAD.MOV.U32 R5, RZ, RZ, R23 ;  /* 0x000000ffff057224 */ /* 0x000fe200078e0017 */
[----:B0-----:R-:W-:Y:S06]  /*5f90*/  @!P0 BRA `(.L_x_112) ;  /* 0x0000000000288947 */ /* 0x001fec0003800000 */
        /* <DEDUP_REMOVED lines=10> */
.L_x_112:
[----:B------:R-:W-:Y:S01]  /*6040*/  ISETP.NE.AND P0, PT, R2, 0x1, PT ;  /* 0x000000010200780c */ /* 0x000fe20003f05270 */
[----:B------:R-:W-:Y:S01]  /*6050*/  ULDC UR4, c[0x0][0x648] ;  /* 0x0001920000047ab9 */ /* 0x000fe20000000800 */
[----:B------:R-:W-:Y:S01]  /*6060*/  LOP3.LUT R21, R21, UR22, RZ, 0xc0, !PT ;  /* 0x0000001615157c12 */ /* 0x000fe2000f8ec0ff */
[----:B-1----:R-:W-:Y:S01]  /*6070*/  IMAD.MOV R24, RZ, RZ, -R24 ;  /* 0x000000ffff187224 */ /* 0x002fe200078e0a18 */
[----:B------:R-:W-:Y:S01]  /*6080*/  SHF.R.U64 R4, R4, UR4, R5 ;  /* 0x0000000404047c19 */ /* 0x000fe20008001205 */
[----:B------:R-:W-:Y:S01]  /*6090*/  ULDC UR4, c[0x0][0x638] ;  /* 0x00018e0000047ab9 */ /* 0x000fe20000000800 */
[----:B------:R-:W-:Y:S01]  /*60a0*/  LOP3.LUT R19, R19, UR13, RZ, 0xc0, !PT ;  /* 0x0000000d13137c12 */ /* 0x000fe2000f8ec0ff */
[----:B------:R-:W-:Y:S01]  /*60b0*/  ULDC UR5, c[0x0][0x610] ;  /* 0x0001840000057ab9 */ /* 0x000fe20000000800 */
[----:B------:R-:W-:Y:S02]  /*60c0*/  IMAD.MOV.U32 R6, RZ, RZ, R14 ;  /* 0x000000ffff067224 */ /* 0x000fe400078e000e */
[----:B------:R-:W-:-:S02]  /*60d0*/  IMAD.MOV R5, RZ, RZ, -R4 ;  /* 0x000000ffff057224 */ /* 0x000fc400078e0a04 */
[----:B------:R-:W-:Y:S02]  /*60e0*/  IMAD R4, R4, UR14, R21 ;  /* 0x0000000e04047c24 */ /* 0x000fe4000f8e0215 */
[----:B--2---:R-:W-:Y:S02]  /*60f0*/  @P0 IMAD R15, R22, R24, R13 ;  /* 0x00000018160f0224 */ /* 0x004fe400078e020d */
[----:B------:R-:W-:Y:S01]  /*6100*/  IMAD R20, R5, UR4, R20 ;  /* 0x0000000405147c24 */ /* 0x000fe2000f8e0214 */
[----:B------:R-:W-:Y:S01]  /*6110*/  ULDC UR4, c[0x0][0x600] ;  /* 0x0001800000047ab9 */ /* 0x000fe20000000800 */
[----:B------:R-:W-:Y:S02]  /*6120*/  IMAD R15, R4, UR5, R15 ;  /* 0x00000005040f7c24 */ /* 0x000fe4000f8e020f */
[----:B------:R-:W-:Y:S02]  /*6130*/  IMAD R20, R20, UR4, R19 ;  /* 0x0000000414147c24 */ /* 0x000fe4000f8e0213 */
[----:B------:R-:W-:-:S03]  /*6140*/  IMAD.MOV.U32 R4, RZ, RZ, 0x1 ;  /* 0x00000001ff047424 */ /* 0x000fc600078e00ff */
[----:B------:R-:W-:Y:S02]  /*6150*/  SEL R13, R20, R15, !P0 ;  /* 0x0000000f140d7207 */ /* 0x000fe40004000000 */
[----:B------:R-:W-:-:S07]  /*6160*/  SEL R19, R15, R20, !P0 ;  /* 0x000000140f137207 */ /* 0x000fce0004000000 */
.L_x_110:
[----:B------:R-:W-:Y:S05]  /*6170*/  BSYNC B1 ;  /* 0x0000000000017941 */ /* 0x000fea0003800000 */
.L_x_109:
[----:B------:R-:W-:-:S13]  /*6180*/  LOP3.LUT P0, RZ, R4, 0xff, RZ, 0xc0, !PT ;  /* 0x000000ff04ff7812 */ /* 0x000fda000780c0ff */
[----:B------:R-:W-:Y:S05]  /*6190*/  @P0 BRA `(.L_x_113) ;  /* 0xfffffff400000947 */ /* 0x000fea000383ffff */
[----:B------:R-:W-:Y:S05]  /*61a0*/  BSYNC B0 ;  /* 0x0000000000007941 */ /* 0x000fea0003800000 */
.L_x_102:
[----:B------:R-:W-:-:S03]  /*61b0*/  UMOV UR4, 0xffffffff ;  /* 0xffffffff00047882 */ /* 0x000fc60000000000 */
[----:B------:R-:W-:Y:S05]  /*61c0*/  BRA.DIV UR4, `(.L_x_114) ;  /* 0x0000000604147947 */ /* 0x000fea000b800000 */
[----:B------:R-:W-:-:S13]  /*61d0*/  ELECT P6, URZ, PT ;  /* 0x00000000003f782f */ /* 0x000fda00038c0000 */
.L_x_128:
[----:B------:R-:W-:Y:S04]  /*61e0*/  BSSY B0, `(.L_x_115) ;  /* 0x000002b000007945 */ /* 0x000fe80003800000 */
[----:B------:R-:W-:Y:S05]  /*61f0*/  @!P6 BRA `(.L_x_116) ;  /* 0x0000000000a4e947 */ /* 0x000fea0003800000 */
[----:B------:R-:W-:-:S04]  /*6200*/  LOP3.LUT R18, R18, 0x2, RZ, 0xfc, !PT ;  /* 0x0000000212127812 */ /* 0x000fc800078efcff */
[----:B------:R-:W-:-:S13]  /*6210*/  ISETP.NE.AND P0, PT, R18, 0x3, PT ;  /* 0x000000031200780c */ /* 0x000fda0003f05270 */
[----:B------:R-:W-:Y:S05]  /*6220*/  @!P0 BRA `(.L_x_117) ;  /* 0x0000000000048947 */ /* 0x000fea0003800000 */
[----:B------:R-:W-:Y:S01]  /*6230*/  BPT.TRAP 0x1 ;  /* 0x000000040000795c */ /* 0x000fe20000300000 */
.L_x_117:
[----:B------:R-:W0:Y:S01]  /*6240*/  S2R R3, SR_CgaCtaId ;  /* 0x0000000000037919 */ /* 0x000e220000008800 */
[----:B------:R-:W-:Y:S02]  /*6250*/  MOV R0, 0x400 ;  /* 0x0000040000007802 */ /* 0x000fe40000000f00 */
[----:B------:R-:W-:Y:S02]  /*6260*/  SHF.L.U32 R2, R10, 0x1f, RZ ;  /* 0x0000001f0a027819 */ /* 0x000fe400000006ff */
[----:B0-----:R-:W-:-:S05]  /*6270*/  LEA R0, R3, R0, 0x18 ;  /* 0x0000000003007211 */ /* 0x001fca00078ec0ff */
[----:B------:R-:W-:-:S04]  /*6280*/  VIADD R0, R0, 0x20 ;  /* 0x0000002000007836 */ /* 0x000fc80000000000 */
[C---:B------:R-:W-:Y:S02]  /*6290*/  IMAD R5, R9.reuse, 0x8, R0 ;  /* 0x0000000809057824 */ /* 0x040fe400078e0200 */
[----:B------:R-:W-:Y:S02]  /*62a0*/  VIADD R9, R9, 0x1 ;  /* 0x0000000109097836 */ /* 0x000fe40000000000 */
[----:B------:R-:W0:Y:S03]  /*62b0*/  SYNCS.PHASECHK.TRANS64.TRYWAIT P0, [R5+URZ], R2 ;  /* 0x00000002050075a7 */ /* 0x000e26000800017f */
[----:B------:R-:W-:-:S04]  /*62c0*/  ISETP.NE.AND P1, PT, R9, 0x4, PT ;  /* 0x000000040900780c */ /* 0x000fc80003f25270 */
[----:B------:R-:W-:Y:S02]  /*62d0*/  SEL R3, RZ, 0x1, P1 ;  /* 0x00000001ff037807 */ /* 0x000fe40000800000 */
[----:B------:R-:W-:Y:S02]  /*62e0*/  SEL R9, R9, RZ, P1 ;  /* 0x000000ff09097207 */ /* 0x000fe40000800000 */
[----:B------:R-:W-:-:S03]  /*62f0*/  LOP3.LUT R10, R10, R3, RZ, 0x3c, !PT ;  /* 0x000000030a0a7212 */ /* 0x000fc600078e3cff */
[----:B------:R-:W-:Y:S01]  /*6300*/  IMAD R7, R9, 0x8, R0 ;  /* 0x0000000809077824 */ /* 0x000fe200078e0200 */
[----:B------:R-:W-:Y:S01]  /*6310*/  SHF.L.U32 R4, R10, 0x1f, RZ ;  /* 0x0000001f0a047819 */ /* 0x000fe200000006ff */
[----:B0-----:R-:W-:Y:S06]  /*6320*/  @!P0 BRA `(.L_x_118) ;  /* 0x0000000000dc8947 */ /* 0x001fec0003800000 */
.L_x_129:
[----:B------:R-:W1:Y:S01]  /*6330*/  SYNCS.PHASECHK.TRANS64.TRYWAIT P0, [R7+URZ], R4 ;  /* 0x00000004070075a7 */ /* 0x000e62000800017f */
[----:B0-----:R-:W-:-:S05]  /*6340*/  VIADD R2, R9, 0x1 ;  /* 0x0000000109027836 */ /* 0x001fca0000000000 */
[----:B------:R-:W-:-:S04]  /*6350*/  ISETP.NE.AND P1, PT, R2, 0x4, PT ;  /* 0x000000040200780c */ /* 0x000fc80003f25270 */
[----:B------:R-:W-:Y:S02]  /*6360*/  SEL R3, RZ, 0x1, P1 ;  /* 0x00000001ff037807 */ /* 0x000fe40000800000 */
[----:B------:R-:W-:Y:S02]  /*6370*/  SEL R9, R2, RZ, P1 ;  /* 0x000000ff02097207 */ /* 0x000fe40000800000 */
[----:B------:R-:W-:-:S03]  /*6380*/  LOP3.LUT R11, R10, R3, RZ, 0x3c, !PT ;  /* 0x000000030a0b7212 */ /* 0x000fc600078e3cff */
[----:B------:R-:W-:Y:S01]  /*6390*/  IMAD R6, R9, 0x8, R0 ;  /* 0x0000000809067824 */ /* 0x000fe200078e0200 */
[----:B------:R-:W-:Y:S01]  /*63a0*/  SHF.L.U32 R5, R11, 0x1f, RZ ;  /* 0x0000001f0b057819 */ /* 0x000fe200000006ff */
[----:B-1----:R-:W-:Y:S06]  /*63b0*/  @!P0 BRA `(.L_x_119) ;  /* 0x0000000000cc8947 */ /* 0x002fec0003800000 */
.L_x_130:
[----:B------:R-:W1:Y:S01]  /*63c0*/  SYNCS.PHASECHK.TRANS64.TRYWAIT P0, [R6+URZ], R5 ;  /* 0x00000005060075a7 */ /* 0x000e62000800017f */
[----:B------:R-:W-:-:S05]  /*63d0*/  VIADD R2, R9, 0x1 ;  /* 0x0000000109027836 */ /* 0x000fca0000000000 */
[----:B------:R-:W-:-:S04]  /*63e0*/  ISETP.NE.AND P1, PT, R2, 0x4, PT ;  /* 0x000000040200780c */ /* 0x000fc80003f25270 */
[----:B0-----:R-:W-:Y:S02]  /*63f0*/  SEL R4, RZ, 0x1, P1 ;  /* 0x00000001ff047807 */ /* 0x001fe40000800000 */
[----:B------:R-:W-:Y:S02]  /*6400*/  SEL R3, R2, RZ, P1 ;  /* 0x000000ff02037207 */ /* 0x000fe40000800000 */
[----:B------:R-:W-:Y:S01]  /*6410*/  LOP3.LUT R4, R11, R4, RZ, 0x3c, !PT ;  /* 0x000000040b047212 */ /* 0x000fe200078e3cff */
[----:B-1----:R-:W-:Y:S06]  /*6420*/  @!P0 BRA `(.L_x_120) ;  /* 0x0000000000c48947 */ /* 0x002fec0003800000 */
.L_x_131:
[----:B------:R-:W-:Y:S01]  /*6430*/  IMAD R3, R3, 0x8, R0 ;  /* 0x0000000803037824 */ /* 0x000fe200078e0200 */
[----:B------:R-:W-:-:S07]  /*6440*/  SHF.L.U32 R0, R4, 0x1f, RZ ;  /* 0x0000001f04007819 */ /* 0x000fce00000006ff */
.L_x_121:
[----:B-1----:R1:W2:Y:S02]  /*6450*/  SYNCS.PHASECHK.TRANS64.TRYWAIT P0, [R3+URZ], R0 ;  /* 0x00000000030075a7 */ /* 0x0022a4000800017f */
[----:B--2---:R-:W-:Y:S05]  /*6460*/  @!P0 NANOSLEEP.SYNCS 0x989680 ;  /* 0x009896800000895d */ /* 0x004fea0003900000 */
[----:B------:R-:W2:Y:S02]  /*6470*/  @!P0 SYNCS.PHASECHK.TRANS64 P0, [R3+URZ], R0 ;  /* 0x00000000030085a7 */ /* 0x000ea4000800007f */
[----:B--2---:R-:W-:Y:S05]  /*6480*/  @!P0 BRA `(.L_x_121) ;  /* 0xfffffffc00f08947 */ /* 0x004fea000383ffff */
.L_x_116:
[----:B------:R-:W-:Y:S05]  /*6490*/  BSYNC B0 ;  /* 0x0000000000007941 */ /* 0x000fea0003800000 */
.L_x_115:
[----:B------:R-:W-:Y:S05]  /*64a0*/  EXIT ;  /* 0x000000000000794d */ /* 0x000fea0003800000 */
.L_x_21:
[----:B-1----:R1:W2:Y:S02]  /*64b0*/  SYNCS.PHASECHK.TRANS64.TRYWAIT P1, [R3+URZ], R0 ;  /* 0x00000000030075a7 */ /* 0x0022a4000802017f */
[----:B--2---:R-:W-:Y:S05]  /*64c0*/  @!P1 NANOSLEEP.SYNCS 0x989680 ;  /* 0x009896800000995d */ /* 0x004fea0003900000 */
[----:B------:R-:W2:Y:S02]  /*64d0*/  @!P1 SYNCS.PHASECHK.TRANS64 P1, [R3+URZ], R0 ;  /* 0x00000000030095a7 */ /* 0x000ea4000802007f */
[----:B--2---:R-:W-:Y:S05]  /*64e0*/  @!P1 BRA `(.L_x_21) ;  /* 0xfffffffc00f09947 */ /* 0x004fea000383ffff */
[----:B------:R-:W-:Y:S05]  /*64f0*/  BRA `(.L_x_20) ;  /* 0xffffffb000ac7947 */ /* 0x000fea000383ffff */
.L_x_26:
[----:B-1----:R1:W2:Y:S02]  /*6500*/  SYNCS.PHASECHK.TRANS64.TRYWAIT P1, [R5+URZ], R4 ;  /* 0x00000004050075a7 */ /* 0x0022a4000802017f */
[----:B--2---:R-:W-:Y:S05]  /*6510*/  @!P1 NANOSLEEP.SYNCS 0x989680 ;  /* 0x009896800000995d */ /* 0x004fea0003900000 */
[----:B------:R-:W2:Y:S02]  /*6520*/  @!P1 SYNCS.PHASECHK.TRANS64 P1, [R5+URZ], R4 ;  /* 0x00000004050095a7 */ /* 0x000ea4000802007f */
[----:B--2---:R-:W-:Y:S05]  /*6530*/  @!P1 BRA `(.L_x_26) ;  /* 0xfffffffc00f09947 */ /* 0x004fea000383ffff */
[----:B------:R-:W-:Y:S05]  /*6540*/  BRA `(.L_x_25) ;  /* 0xffffffb400f87947 */ /* 0x000fea000383ffff */
.L_x_103:
[----:B------:R-:W-:Y:S01]  /*6550*/  BSSY B1, `(.L_x_122) ;  /* 0x0000006000017945 */ /* 0x000fe20003800000 */
[----:B------:R-:W-:-:S07]  /*6560*/  IMAD.MOV.U32 R15, RZ, RZ, -0x1 ;  /* 0xffffffffff0f7424 */ /* 0x000fce00078e00ff */
[----:B------:R-:W-:Y:S05]  /*6570*/  WARPSYNC.COLLECTIVE R15, `(.L_x_123) ;  /* 0x000000000f0c7348 */ /* 0x000fea0003c00000 */
[----:B------:R-:W-:Y:S02]  /*6580*/  ELECT P6, UR62, PT ;  /* 0x00000000003e782f */ /* 0x000fe400038c0000 */
[----:B------:R-:W-:Y:S01]  /*6590*/  MOV R14, UR62 ;  /* 0x0000003e000e7c02 */ /* 0x000fe20008000f00 */
[----:B------:R-:W-:Y:S10]  /*65a0*/  ENDCOLLECTIVE ;  /* 0x000000000000791b */ /* 0x000ff40003800000 */
.L_x_123:
[----:B------:R-:W-:Y:S05]  /*65b0*/  BSYNC B1 ;  /* 0x0000000000017941 */ /* 0x000fea0003800000 */
.L_x_122:
[----:B------:R-:W-:Y:S05]  /*65c0*/  BRA `(.L_x_124) ;  /* 0xfffffff000007947 */ /* 0x000fea000383ffff */
.L_x_106:
[----:B-1----:R1:W2:Y:S02]  /*65d0*/  SYNCS.PHASECHK.TRANS64.TRYWAIT P0, [R20+URZ+0x20], R13 ;  /* 0x0000200d140075a7 */ /* 0x0022a4000800017f */
[----:B--2---:R-:W-:Y:S05]  /*65e0*/  @!P0 NANOSLEEP.SYNCS 0x989680 ;  /* 0x009896800000895d */ /* 0x004fea0003900000 */
[----:B------:R-:W2:Y:S02]  /*65f0*/  @!P0 SYNCS.PHASECHK.TRANS64 P0, [R20+URZ+0x20], R13 ;  /* 0x0000200d140085a7 */ /* 0x000ea4000800007f */
[----:B--2---:R-:W-:Y:S05]  /*6600*/  @!P0 BRA `(.L_x_106) ;  /* 0xfffffffc00f08947 */ /* 0x004fea000383ffff */
[----:B------:R-:W-:Y:S05]  /*6610*/  BRA `(.L_x_125) ;  /* 0xfffffff0003c7947 */ /* 0x000fea000383ffff */
.L_x_114:
[----:B------:R-:W-:Y:S01]  /*6620*/  BSSY B0, `(.L_x_126) ;  /* 0x0000006000007945 */ /* 0x000fe20003800000 */
[----:B------:R-:W-:-:S07]  /*6630*/  IMAD.MOV.U32 R15, RZ, RZ, -0x1 ;  /* 0xffffffffff0f7424 */ /* 0x000fce00078e00ff */
[----:B------:R-:W-:Y:S05]  /*6640*/  WARPSYNC.COLLECTIVE R15, `(.L_x_127) ;  /* 0x000000000f0c7348 */ /* 0x000fea0003c00000 */
[----:B------:R-:W-:Y:S02]  /*6650*/  ELECT P6, UR62, PT ;  /* 0x00000000003e782f */ /* 0x000fe400038c0000 */
[----:B------:R-:W-:Y:S01]  /*6660*/  MOV R14, UR62 ;  /* 0x0000003e000e7c02 */ /* 0x000fe20008000f00 */
[----:B------:R-:W-:Y:S10]  /*6670*/  ENDCOLLECTIVE ;  /* 0x000000000000791b */ /* 0x000ff40003800000 */
.L_x_127:
[----:B------:R-:W-:Y:S05]  /*6680*/  BSYNC B0 ;  /* 0x0000000000007941 */ /* 0x000fea0003800000 */
.L_x_126:
[----:B------:R-:W-:Y:S05]  /*6690*/  BRA `(.L_x_128) ;  /* 0xfffffff800d07947 */ /* 0x000fea000383ffff */
.L_x_118:
[----:B0-----:R0:W1:Y:S02]  /*66a0*/  SYNCS.PHASECHK.TRANS64.TRYWAIT P0, [R5+URZ], R2 ;  /* 0x00000002050075a7 */ /* 0x001064000800017f */
[----:B-1----:R-:W-:Y:S05]  /*66b0*/  @!P0 NANOSLEEP.SYNCS 0x989680 ;  /* 0x009896800000895d */ /* 0x002fea0003900000 */
[----:B------:R-:W1:Y:S02]  /*66c0*/  @!P0 SYNCS.PHASECHK.TRANS64 P0, [R5+URZ], R2 ;  /* 0x00000002050085a7 */ /* 0x000e64000800007f */
[----:B-1----:R-:W-:Y:S05]  /*66d0*/  @!P0 BRA `(.L_x_118) ;  /* 0xfffffffc00f08947 */ /* 0x002fea000383ffff */
[----:B------:R-:W-:Y:S05]  /*66e0*/  BRA `(.L_x_129) ;  /* 0xfffffffc00107947 */ /* 0x000fea000383ffff */
.L_x_119:
[----:B0-----:R0:W1:Y:S02]  /*66f0*/  SYNCS.PHASECHK.TRANS64.TRYWAIT P0, [R7+URZ], R4 ;  /* 0x00000004070075a7 */ /* 0x001064000800017f */
[----:B-1----:R-:W-:Y:S05]  /*6700*/  @!P0 NANOSLEEP.SYNCS 0x989680 ;  /* 0x009896800000895d */ /* 0x002fea0003900000 */
[----:B------:R-:W1:Y:S02]  /*6710*/  @!P0 SYNCS.PHASECHK.TRANS64 P0, [R7+URZ], R4 ;  /* 0x00000004070085a7 */ /* 0x000e64000800007f */
[----:B-1----:R-:W-:Y:S05]  /*6720*/  @!P0 BRA `(.L_x_119) ;  /* 0xfffffffc00f08947 */ /* 0x002fea000383ffff */
[----:B------:R-:W-:Y:S05]  /*6730*/  BRA `(.L_x_130) ;  /* 0xfffffffc00207947 */ /* 0x000fea000383ffff */
.L_x_120:
[----:B0-----:R0:W1:Y:S02]  /*6740*/  SYNCS.PHASECHK.TRANS64.TRYWAIT P0, [R6+URZ], R5 ;  /* 0x00000005060075a7 */ /* 0x001064000800017f */
[----:B-1----:R-:W-:Y:S05]  /*6750*/  @!P0 NANOSLEEP.SYNCS 0x989680 ;  /* 0x009896800000895d */ /* 0x002fea0003900000 */
[----:B------:R-:W1:Y:S02]  /*6760*/  @!P0 SYNCS.PHASECHK.TRANS64 P0, [R6+URZ], R5 ;  /* 0x00000005060085a7 */ /* 0x000e64000800007f */
[----:B-1----:R-:W-:Y:S05]  /*6770*/  @!P0 BRA `(.L_x_120) ;  /* 0xfffffffc00f08947 */ /* 0x002fea000383ffff */
[----:B------:R-:W-:Y:S05]  /*6780*/  BRA `(.L_x_131) ;  /* 0xfffffffc00287947 */ /* 0x000fea000383ffff */
.L_x_132:
[----:B------:R-:W-:-:S00]  /*6790*/  BRA `(.L_x_132) ;  /* 0xfffffffc00fc7947 */ /* 0x000fc0000383ffff */
[----:B------:R-:W-:-:S00]  /*67a0*/  NOP ;  /* 0x0000000000007918 */ /* 0x000fc00000000000 */
        /* <DEDUP_REMOVED lines=13> */
.L_x_133:


//--------------------- .nv.global.init           --------------------------
	.section	.nv.global.init,"aw",@progbits
.nv.global.init:
	.type		$str$22,@object
	.size		$str$22,($str$23 - $str$22)
$str$22:
        /*0000*/ 	.byte	0x6b, 0x5f, 0x74, 0x69, 0x6c, 0x65, 0x5f, 0x63, 0x6f, 0x75, 0x6e, 0x74, 0x20, 0x3e, 0x3d, 0x20
        /*0010*/ 	.byte	0x31, 0x00
	.type		$str$23,@object
	.size		$str$23,(__unnamed_1 - $str$23)
$str$23:
        /*0012*/ 	.byte	0x2f, 0x74, 0x6d, 0x70, 0x2f, 0x63, 0x75, 0x74, 0x6c, 0x61, 0x73, 0x73, 0x5f, 0x73, 0x77, 0x65
        /*0022*/ 	.byte	0x65, 0x70, 0x5f, 0x73, 0x72, 0x63, 0x2f, 0x69, 0x6e, 0x63, 0x6c, 0x75, 0x64, 0x65, 0x2f, 0x63
        /*0032*/ 	.byte	0x75, 0x74, 0x6c, 0x61, 0x73, 0x73, 0x2f, 0x67, 0x65, 0x6d, 0x6d, 0x2f, 0x63, 0x6f, 0x6c, 0x6c
        /*0042*/ 	.byte	0x65, 0x63, 0x74, 0x69, 0x76, 0x65, 0x2f, 0x73, 0x6d, 0x39, 0x30, 0x5f, 0x6d, 0x6d, 0x61, 0x5f
        /*0052*/ 	.byte	0x74, 0x6d, 0x61, 0x5f, 0x67, 0x6d, 0x6d, 0x61, 0x5f, 0x73, 0x73, 0x5f, 0x77, 0x61, 0x72, 0x70
        /*0062*/ 	.byte	0x73, 0x70, 0x65, 0x63, 0x69, 0x61, 0x6c, 0x69, 0x7a, 0x65, 0x64, 0x2e, 0x68, 0x70, 0x70, 0x00
	.type		__unnamed_1,@object
	.size		__unnamed_1,(.L_0 - __unnamed_1)
__unnamed_1:
        /*0072*/ 	.byte	0x76, 0x6f, 0x69, 0x64, 0x20, 0x63, 0x75, 0x74, 0x6c, 0x61, 0x73, 0x73, 0x3a, 0x3a, 0x67, 0x65
        /* <DEDUP_REMOVED lines=181> */
        /*0bd2*/ 	.byte	0x6e, 0x74, 0x69, 0x74, 0x79, 0x5d, 0x00
.L_0:


//--------------------- .nv.shared._ZN7cutlass13device_kernelINS_4gemm6kernel13GemmUniversalIN4cute5tupleIJiiiiEEENS1_10collective13CollectiveMmaINS1_34MainloopSm90TmaGmmaWarpSpecializedILi4ENS5_IJNS4_1CILi2EEENSA_ILi4EEENSA_ILi1EEEEEENS1_35KernelTmaWarpSpecializedCooperativeEEENS5_IJNSA_ILi128EEENSA_ILi64EEESH_EEENS_10bfloat16_tENS5_IJlSD_lEEESK_SL_NS4_8TiledMMAINS4_8MMA_AtomIJNS4_4SM904GMMA27MMA_64x64x16_F32BF16BF16_SSILNSP_5MajorE0ELSR_0ELNSP_7ScaleInE1ELSS_1EEEEEENS4_6LayoutINS5_IJSB_SD_SD_EEENS5_IJSD_NSA_ILi0EEESX_EEEEENS5_IJNS4_10UnderscoreES10_S10_EEEEENS4_23SM90_TMA_LOAD_MULTICASTENS4_14ComposedLayoutINS4_7SwizzleILi3ELi4ELi3EEENS4_18smem_ptr_flag_bitsILi16EEENSV_INS5_IJNSA_ILi8EEESI_EEENS5_IJSI_SD_EEEEEEEvNS4_8identityES13_S1D_vS1E_EENS_8epilogue10collective6detail29Sm90TmaWarpSpecializedAdapterINS1H_15DefaultEpilogueISK_SL_SL_NS1G_6thread17LinearCombinationISK_Li1EffLNS1L_9ScaleType4KindE0ELNS_15FloatRoundStyleE2ESK_EENS1_15EpilogueDefaultEEEEEvvEEEEvNT_6ParamsE --------------------------
	.section	.nv.shared._ZN7cutlass13device_kernelINS_4gemm6kernel13GemmUniversalIN4cute5tupleIJiiiiEEENS1_10collective13CollectiveMmaINS1_34MainloopSm90TmaGmmaWarpSpecializedILi4ENS5_IJNS4_1CILi2EEENSA_ILi4EEENSA_ILi1EEEEEENS1_35KernelTmaWarpSpecializedCooperativeEEENS5_IJNSA_ILi128EEENSA_ILi64EEESH_EEENS_10bfloat16_tENS5_IJlSD_lEEESK_SL_NS4_8TiledMMAINS4_8MMA_AtomIJNS4_4SM904GMMA27MMA_64x64x16_F32BF16BF16_SSILNSP_5MajorE0ELSR_0ELNSP_7ScaleInE1ELSS_1EEEEEENS4_6LayoutINS5_IJSB_SD_SD_EEENS5_IJSD_NSA_ILi0EEESX_EEEEENS5_IJNS4_10UnderscoreES10_S10_EEEEENS4_23SM90_TMA_LOAD_MULTICASTENS4_14ComposedLayoutINS4_7SwizzleILi3ELi4ELi3EEENS4_18smem_ptr_flag_bitsILi16EEENSV_INS5_IJNSA_ILi8EEESI_EEENS5_IJSI_SD_EEEEEEEvNS4_8identityES13_S1D_vS1E_EENS_8epilogue10collective6detail29Sm90TmaWarpSpecializedAdapterINS1H_15DefaultEpilogueISK_SL_SL_NS1G_6thread17LinearCombinationISK_Li1EffLNS1L_9ScaleType4KindE0ELNS_15FloatRoundStyleE2ESK_EENS1_15EpilogueDefaultEEEEEvvEEEEvNT_6ParamsE,"aw",@nobits
	.sectionflags	@""
	.align	16
	.zero		1024


//--------------------- .nv.shared.reserved.0     --------------------------
	.section	.nv.shared.reserved.0,"aw",@nobits
	.weak		__nv_reservedSMEM_offset_0_alias
	.size		__nv_reservedSMEM_offset_0_alias, 0, 0
	.other		__nv_reservedSMEM_offset_0_alias,@"STO_CUDA_RESERVED_SHARED STV_DEFAULT"
__nv_reservedSMEM_offset_0_alias:
	.zero		0


//--------------------- .nv.global                --------------------------
	.section	.nv.global,"aw",@nobits
.nv.global:
	.type		_ZN40_INTERNAL_d712de5a_4_k_cu_e44a41f6_235754cute1_E,@object
	.size		_ZN40_INTERNAL_d712de5a_4_k_cu_e44a41f6_235754cute1_E,(_ZN40_INTERNAL_d712de5a_4_k_cu_e44a41f6_235754cuda3std3__45__cpo6cbeginE - _ZN40_INTERNAL_d712de5a_4_k_cu_e44a41f6_235754cute1_E)
_ZN40_INTERNAL_d712de5a_4_k_cu_e44a41f6_235754cute1_E:
	.zero		1
	.type		_ZN40_INTERNAL_d712de5a_4_k_cu_e44a41f6_235754cuda3std3__45__cpo6cbeginE,@object
	.size		_ZN40_INTERNAL_d712de5a_4_k_cu_e44a41f6_235754cuda3std3__45__cpo6cbeginE,(_ZN40_INTERNAL_d712de5a_4_k_cu_e44a41f6_235754cuda3std3__48in_placeE - _ZN40_INTERNAL_d712de5a_4_k_cu_e44a41f6_235754cuda3std3__45__cpo6cbeginE)
_ZN40_INTERNAL_d712de5a_4_k_cu_e44a41f6_235754cuda3std3__45__cpo6cbeginE:
	.zero		1
	.type		_ZN40_INTERNAL_d712de5a_4_k_cu_e44a41f6_235754cuda3std3__48in_placeE,@object
	.size		_ZN40_INTERNAL_d712de5a_4_k_cu_e44a41f6_235754cuda3std3__48in_placeE,(_ZN40_INTERNAL_d712de5a_4_k_cu_e44a41f6_235754cuda3std6ranges3__45__cpo9iter_moveE - _ZN40_INTERNAL_d712de5a_4_k_cu_e44a41f6_235754cuda3std3__48in_placeE)
_ZN40_INTERNAL_d712de5a_4_k_cu_e44a41f6_235754cuda3std3__48in_placeE:
	.zero		1
	.type		_ZN40_INTERNAL_d712de5a_4_k_cu_e44a41f6_235754cuda3std6ranges3__45__cpo9iter_moveE,@object
	.size		_ZN40_INTERNAL_d712de5a_4_k_cu_e44a41f6_235754cuda3std6ranges3__45__cpo9iter_moveE,(_ZN40_INTERNAL_d712de5a_4_k_cu_e44a41f6_235754cuda3std3__45__cpo5beginE - _ZN40_INTERNAL_d712de5a_4_k_cu_e44a41f6_235754cuda3std6ranges3__45__cpo9iter_moveE)
_ZN40_INTERNAL_d712de5a_4_k_cu_e44a41f6_235754cuda3std6ranges3__45__cpo9iter_moveE:
	.zero		1
	.type		_ZN40_INTERNAL_d712de5a_4_k_cu_e44a41f6_235754cuda3std3__45__cpo5beginE,@object
	.size		_ZN40_INTERNAL_d712de5a_4_k_cu_e44a41f6_235754cuda3std3__45__cpo5beginE,(_ZN40_INTERNAL_d712de5a_4_k_cu_e44a41f6_235754cuda3std3__442_GLOBAL__N__d712de5a_4_k_cu_e44a41f6_235756ignoreE - _ZN40_INTERNAL_d712de5a_4_k_cu_e44a41f6_235754cuda3std3__45__cpo5beginE)
_ZN40_INTERNAL_d712de5a_4_k_cu_e44a41f6_235754cuda3std3__45__cpo5beginE:
	.zero		1
	.type		_ZN40_INTERNAL_d712de5a_4_k_cu_e44a41f6_235754cuda3std3__442_GLOBAL__N__d712de5a_4_k_cu_e44a41f6_235756ignoreE,@object
	.size		_ZN40_INTERNAL_d712de5a_4_k_cu_e44a41f6_235754cuda3std3__442_GLOBAL__N__d712de5a_4_k_cu_e44a41f6_235756ignoreE,(_ZN40_INTERNAL_d712de5a_4_k_cu_e44a41f6_235754cute7productE - _ZN40_INTERNAL_d712de5a_4_k_cu_e44a41f6_235754cuda3std3__442_GLOBAL__N__d712de5a_4_k_cu_e44a41f6_235756ignoreE)
_ZN40_INTERNAL_d712de5a_4_k_cu_e44a41f6_235754cuda3std3__442_GLOBAL__N__d712de5a_4_k_cu_e44a41f6_235756ignoreE:
	.zero		1
	.type		_ZN40_INTERNAL_d712de5a_4_k_cu_e44a41f6_235754cute7productE,@object
	.size		_ZN40_INTERNAL_d712de5a_4_k_cu_e44a41f6_235754cute7productE,(_ZN40_INTERNAL_d712de5a_4_k_cu_e44a41f6_235754cuda3std3__45__cpo3endE - _ZN40_INTERNAL_d712de5a_4_k_cu_e44a41f6_235754cute7productE)
_ZN40_INTERNAL_d712de5a_4_k_cu_e44a41f6_235754cute7productE:
	.zero		1
	.type		_ZN40_INTERNAL_d712de5a_4_k_cu_e44a41f6_235754cuda3std3__45__cpo3endE,@object
	.size		_ZN40_INTERNAL_d712de5a_4_k_cu_e44a41f6_235754cuda3std3__45__cpo3endE,(_ZN40_INTERNAL_d712de5a_4_k_cu_e44a41f6_235754cuda3std3__419piecewise_constructE - _ZN40_INTERNAL_d712de5a_4_k_cu_e44a41f6_235754cuda3std3__45__cpo3endE)
_ZN40_INTERNAL_d712de5a_4_k_cu_e44a41f6_235754cuda3std3__45__cpo3endE:
	.zero		1
	.type		_ZN40_INTERNAL_d712de5a_4_k_cu_e44a41f6_235754cuda3std3__419piecewise_constructE,@object
	.size		_ZN40_INTERNAL_d712de5a_4_k_cu_e44a41f6_235754cuda3std3__419piecewise_constructE,(_ZN40_INTERNAL_d712de5a_4_k_cu_e44a41f6_235754cuda3std3__45__cpo4cendE - _ZN40_INTERNAL_d712de5a_4_k_cu_e44a41f6_235754cuda3std3__419piecewise_constructE)
_ZN40_INTERNAL_d712de5a_4_k_cu_e44a41f6_235754cuda3std3__419piecewise_constructE:
	.zero		1
	.type		_ZN40_INTERNAL_d712de5a_4_k_cu_e44a41f6_235754cuda3std3__45__cpo4cendE,@object
	.size		_ZN40_INTERNAL_d712de5a_4_k_cu_e44a41f6_235754cuda3std3__45__cpo4cendE,(_ZN40_INTERNAL_d712de5a_4_k_cu_e44a41f6_235754cuda3std6ranges3__45__cpo4swapE - _ZN40_INTERNAL_d712de5a_4_k_cu_e44a41f6_235754cuda3std3__45__cpo4cendE)
_ZN40_INTERNAL_d712de5a_4_k_cu_e44a41f6_235754cuda3std3__45__cpo4cendE:
	.zero		1
	.type		_ZN40_INTERNAL_d712de5a_4_k_cu_e44a41f6_235754cuda3std6ranges3__45__cpo4swapE,@object
	.size		_ZN40_INTERNAL_d712de5a_4_k_cu_e44a41f6_235754cuda3std6ranges3__45__cpo4swapE,(.L_8 - _ZN40_INTERNAL_d712de5a_4_k_cu_e44a41f6_235754cuda3std6ranges3__45__cpo4swapE)
_ZN40_INTERNAL_d712de5a_4_k_cu_e44a41f6_235754cuda3std6ranges3__45__cpo4swapE:
	.zero		1
.L_8:


//--------------------- .nv.constant0._ZN7cutlass13device_kernelINS_4gemm6kernel13GemmUniversalIN4cute5tupleIJiiiiEEENS1_10collective13CollectiveMmaINS1_34MainloopSm90TmaGmmaWarpSpecializedILi4ENS5_IJNS4_1CILi2EEENSA_ILi4EEENSA_ILi1EEEEEENS1_35KernelTmaWarpSpecializedCooperativeEEENS5_IJNSA_ILi128EEENSA_ILi64EEESH_EEENS_10bfloat16_tENS5_IJlSD_lEEESK_SL_NS4_8TiledMMAINS4_8MMA_AtomIJNS4_4SM904GMMA27MMA_64x64x16_F32BF16BF16_SSILNSP_5MajorE0ELSR_0ELNSP_7ScaleInE1ELSS_1EEEEEENS4_6LayoutINS5_IJSB_SD_SD_EEENS5_IJSD_NSA_ILi0EEESX_EEEEENS5_IJNS4_10UnderscoreES10_S10_EEEEENS4_23SM90_TMA_LOAD_MULTICASTENS4_14ComposedLayoutINS4_7SwizzleILi3ELi4ELi3EEENS4_18smem_ptr_flag_bitsILi16EEENSV_INS5_IJNSA_ILi8EEESI_EEENS5_IJSI_SD_EEEEEEEvNS4_8identityES13_S1D_vS1E_EENS_8epilogue10collective6detail29Sm90TmaWarpSpecializedAdapterINS1H_15DefaultEpilogueISK_SL_SL_NS1G_6thread17LinearCombinationISK_Li1EffLNS1L_9ScaleType4KindE0ELNS_15FloatRoundStyleE2ESK_EENS1_15EpilogueDefaultEEEEEvvEEEEvNT_6ParamsE --------------------------
	.section	.nv.constant0._ZN7cutlass13device_kernelINS_4gemm6kernel13GemmUniversalIN4cute5tupleIJiiiiEEENS1_10collective13CollectiveMmaINS1_34MainloopSm90TmaGmmaWarpSpecializedILi4ENS5_IJNS4_1CILi2EEENSA_ILi4EEENSA_ILi1EEEEEENS1_35KernelTmaWarpSpecializedCooperativeEEENS5_IJNSA_ILi128EEENSA_ILi64EEESH_EEENS_10bfloat16_tENS5_IJlSD_lEEESK_SL_NS4_8TiledMMAINS4_8MMA_AtomIJNS4_4SM904GMMA27MMA_64x64x16_F32BF16BF16_SSILNSP_5MajorE0ELSR_0ELNSP_7ScaleInE1ELSS_1EEEEEENS4_6LayoutINS5_IJSB_SD_SD_EEENS5_IJSD_NSA_ILi0EEESX_EEEEENS5_IJNS4_10UnderscoreES10_S10_EEEEENS4_23SM90_TMA_LOAD_MULTICASTENS4_14ComposedLayoutINS4_7SwizzleILi3ELi4ELi3EEENS4_18smem_ptr_flag_bitsILi16EEENSV_INS5_IJNSA_ILi8EEESI_EEENS5_IJSI_SD_EEEEEEEvNS4_8identityES13_S1D_vS1E_EENS_8epilogue10collective6detail29Sm90TmaWarpSpecializedAdapterINS1H_15DefaultEpilogueISK_SL_SL_NS1G_6thread17LinearCombinationISK_Li1EffLNS1L_9ScaleType4KindE0ELNS_15FloatRoundStyleE2ESK_EENS1_15EpilogueDefaultEEEEEvvEEEEvNT_6ParamsE,"a",@progbits
	.sectionflags	@""
	.align	4
.nv.constant0._ZN7cutlass13device_kernelINS_4gemm6kernel13GemmUniversalIN4cute5tupleIJiiiiEEENS1_10collective13CollectiveMmaINS1_34MainloopSm90TmaGmmaWarpSpecializedILi4ENS5_IJNS4_1CILi2EEENSA_ILi4EEENSA_ILi1EEEEEENS1_35KernelTmaWarpSpecializedCooperativeEEENS5_IJNSA_ILi128EEENSA_ILi64EEESH_EEENS_10bfloat16_tENS5_IJlSD_lEEESK_SL_NS4_8TiledMMAINS4_8MMA_AtomIJNS4_4SM904GMMA27MMA_64x64x16_F32BF16BF16_SSILNSP_5MajorE0ELSR_0ELNSP_7ScaleInE1ELSS_1EEEEEENS4_6LayoutINS5_IJSB_SD_SD_EEENS5_IJSD_NSA_ILi0EEESX_EEEEENS5_IJNS4_10UnderscoreES10_S10_EEEEENS4_23SM90_TMA_LOAD_MULTICASTENS4_14ComposedLayoutINS4_7SwizzleILi3ELi4ELi3EEENS4_18smem_ptr_flag_bitsILi16EEENSV_INS5_IJNSA_ILi8EEESI_EEENS5_IJSI_SD_EEEEEEEvNS4_8identityES13_S1D_vS1E_EENS_8epilogue10collective6detail29Sm90TmaWarpSpecializedAdapterINS1H_15DefaultEpilogueISK_SL_SL_NS1G_6thread17LinearCombinationISK_Li1EffLNS1L_9ScaleType4KindE0ELNS_15FloatRoundStyleE2ESK_EENS1_15EpilogueDefaultEEEEEvvEEEEvNT_6ParamsE:
	.zero		1664


//--------------------- SYMBOLS --------------------------

	.type		.nv.reservedSmem.offset0,@object
	.size		.nv.reservedSmem.offset0,0x4
	.type		__assertfail,@function
